//
// Generated by NVIDIA NVVM Compiler
//
// Compiler Build ID: CL-36424714
// Cuda compilation tools, release 13.0, V13.0.88
// Based on NVVM 20.0.0
//

.version 9.0
.target sm_100
.address_size 64

	// .globl	_Z31optimized_linear_forward_kernelPKfS0_S0_Pfiii
.global .align 1 .b8 _ZN34_INTERNAL_61f0c045_4_k_cu_717922044cuda3std3__436_GLOBAL__N__61f0c045_4_k_cu_717922046ignoreE[1];
.global .align 1 .b8 _ZN34_INTERNAL_61f0c045_4_k_cu_717922044cuda3std3__45__cpo5beginE[1];
.global .align 1 .b8 _ZN34_INTERNAL_61f0c045_4_k_cu_717922044cuda3std3__45__cpo3endE[1];
.global .align 1 .b8 _ZN34_INTERNAL_61f0c045_4_k_cu_717922044cuda3std3__45__cpo6cbeginE[1];
.global .align 1 .b8 _ZN34_INTERNAL_61f0c045_4_k_cu_717922044cuda3std3__45__cpo4cendE[1];
.global .align 1 .b8 _ZN34_INTERNAL_61f0c045_4_k_cu_717922044cuda3std3__419piecewise_constructE[1];
.global .align 1 .b8 _ZN34_INTERNAL_61f0c045_4_k_cu_717922044cuda3std3__48in_placeE[1];
.global .align 1 .b8 _ZN34_INTERNAL_61f0c045_4_k_cu_717922044cuda3std6ranges3__45__cpo4swapE[1];
.global .align 1 .b8 _ZN34_INTERNAL_61f0c045_4_k_cu_717922044cuda3std6ranges3__45__cpo9iter_moveE[1];
.global .align 1 .b8 _ZN34_INTERNAL_61f0c045_4_k_cu_717922044cuda3std6ranges3__45__cpo7advanceE[1];
.extern .shared .align 16 .b8 shared_mem[];

.visible .entry _Z31optimized_linear_forward_kernelPKfS0_S0_Pfiii(
	.param .u64 .ptr .align 1 _Z31optimized_linear_forward_kernelPKfS0_S0_Pfiii_param_0,
	.param .u64 .ptr .align 1 _Z31optimized_linear_forward_kernelPKfS0_S0_Pfiii_param_1,
	.param .u64 .ptr .align 1 _Z31optimized_linear_forward_kernelPKfS0_S0_Pfiii_param_2,
	.param .u64 .ptr .align 1 _Z31optimized_linear_forward_kernelPKfS0_S0_Pfiii_param_3,
	.param .u32 _Z31optimized_linear_forward_kernelPKfS0_S0_Pfiii_param_4,
	.param .u32 _Z31optimized_linear_forward_kernelPKfS0_S0_Pfiii_param_5,
	.param .u32 _Z31optimized_linear_forward_kernelPKfS0_S0_Pfiii_param_6
)
{
	.reg .pred 	%p<12>;
	.reg .b32 	%r<43>;
	.reg .b32 	%f<65>;
	.reg .b64 	%rd<17>;

	ld.param.u64 	%rd5, [_Z31optimized_linear_forward_kernelPKfS0_S0_Pfiii_param_0];
	ld.param.u64 	%rd6, [_Z31optimized_linear_forward_kernelPKfS0_S0_Pfiii_param_1];
	ld.param.u64 	%rd7, [_Z31optimized_linear_forward_kernelPKfS0_S0_Pfiii_param_2];
	ld.param.u64 	%rd8, [_Z31optimized_linear_forward_kernelPKfS0_S0_Pfiii_param_3];
	ld.param.u32 	%r21, [_Z31optimized_linear_forward_kernelPKfS0_S0_Pfiii_param_4];
	ld.param.u32 	%r22, [_Z31optimized_linear_forward_kernelPKfS0_S0_Pfiii_param_5];
	ld.param.u32 	%r23, [_Z31optimized_linear_forward_kernelPKfS0_S0_Pfiii_param_6];
	mov.u32 	%r24, %ctaid.y;
	mov.u32 	%r25, %ntid.y;
	mov.u32 	%r40, %tid.y;
	mad.lo.s32 	%r2, %r24, %r25, %r40;
	mov.u32 	%r26, %ctaid.x;
	mov.u32 	%r27, %ntid.x;
	mov.u32 	%r38, %tid.x;
	mad.lo.s32 	%r4, %r26, %r27, %r38;
	setp.lt.s32 	%p1, %r21, 1;
	mov.f32 	%f64, 0f00000000;
	@%p1 bra 	$L__BB0_7;
	add.s32 	%r28, %r21, 15;
	shr.u32 	%r29, %r28, 4;
	shl.b32 	%r30, %r40, 4;
	add.s32 	%r31, %r30, %r38;
	shl.b32 	%r32, %r31, 2;
	mov.u32 	%r33, shared_mem;
	add.s32 	%r5, %r33, %r32;
	shl.b32 	%r34, %r40, 6;
	add.s32 	%r6, %r33, %r34;
	shl.b32 	%r35, %r38, 2;
	add.s32 	%r36, %r33, %r35;
	add.s32 	%r7, %r36, 1024;
	neg.s32 	%r42, %r29;
	mad.lo.s32 	%r41, %r21, %r4, %r40;
	mad.lo.s32 	%r39, %r21, %r2, %r38;
	cvta.to.global.u64 	%rd1, %rd5;
	cvta.to.global.u64 	%rd2, %rd6;
	mov.f32 	%f64, 0f00000000;
$L__BB0_2:
	setp.ge.s32 	%p2, %r2, %r23;
	mul.wide.s32 	%rd9, %r41, 4;
	add.s64 	%rd3, %rd2, %rd9;
	mul.wide.s32 	%rd10, %r39, 4;
	add.s64 	%rd4, %rd1, %rd10;
	setp.ge.s32 	%p3, %r38, %r21;
	mov.f32 	%f62, 0f00000000;
	or.pred  	%p4, %p2, %p3;
	@%p4 bra 	$L__BB0_4;
	ld.global.nc.f32 	%f62, [%rd4];
$L__BB0_4:
	setp.ge.s32 	%p5, %r4, %r22;
	st.shared.f32 	[%r5], %f62;
	setp.ge.s32 	%p6, %r40, %r21;
	mov.f32 	%f63, 0f00000000;
	or.pred  	%p7, %p5, %p6;
	@%p7 bra 	$L__BB0_6;
	ld.global.nc.f32 	%f63, [%rd3];
$L__BB0_6:
	st.shared.f32 	[%r5+1024], %f63;
	bar.sync 	0;
	ld.shared.v4.f32 	{%f12, %f13, %f14, %f15}, [%r6];
	ld.shared.f32 	%f16, [%r7];
	fma.rn.f32 	%f17, %f12, %f16, %f64;
	ld.shared.f32 	%f18, [%r7+64];
	fma.rn.f32 	%f19, %f13, %f18, %f17;
	ld.shared.f32 	%f20, [%r7+128];
	fma.rn.f32 	%f21, %f14, %f20, %f19;
	ld.shared.f32 	%f22, [%r7+192];
	fma.rn.f32 	%f23, %f15, %f22, %f21;
	ld.shared.v4.f32 	{%f24, %f25, %f26, %f27}, [%r6+16];
	ld.shared.f32 	%f28, [%r7+256];
	fma.rn.f32 	%f29, %f24, %f28, %f23;
	ld.shared.f32 	%f30, [%r7+320];
	fma.rn.f32 	%f31, %f25, %f30, %f29;
	ld.shared.f32 	%f32, [%r7+384];
	fma.rn.f32 	%f33, %f26, %f32, %f31;
	ld.shared.f32 	%f34, [%r7+448];
	fma.rn.f32 	%f35, %f27, %f34, %f33;
	ld.shared.v4.f32 	{%f36, %f37, %f38, %f39}, [%r6+32];
	ld.shared.f32 	%f40, [%r7+512];
	fma.rn.f32 	%f41, %f36, %f40, %f35;
	ld.shared.f32 	%f42, [%r7+576];
	fma.rn.f32 	%f43, %f37, %f42, %f41;
	ld.shared.f32 	%f44, [%r7+640];
	fma.rn.f32 	%f45, %f38, %f44, %f43;
	ld.shared.f32 	%f46, [%r7+704];
	fma.rn.f32 	%f47, %f39, %f46, %f45;
	ld.shared.v4.f32 	{%f48, %f49, %f50, %f51}, [%r6+48];
	ld.shared.f32 	%f52, [%r7+768];
	fma.rn.f32 	%f53, %f48, %f52, %f47;
	ld.shared.f32 	%f54, [%r7+832];
	fma.rn.f32 	%f55, %f49, %f54, %f53;
	ld.shared.f32 	%f56, [%r7+896];
	fma.rn.f32 	%f57, %f50, %f56, %f55;
	ld.shared.f32 	%f58, [%r7+960];
	fma.rn.f32 	%f64, %f51, %f58, %f57;
	bar.sync 	0;
	add.s32 	%r42, %r42, 1;
	setp.ne.s32 	%p8, %r42, 0;
	add.s32 	%r41, %r41, 16;
	add.s32 	%r40, %r40, 16;
	add.s32 	%r39, %r39, 16;
	add.s32 	%r38, %r38, 16;
	@%p8 bra 	$L__BB0_2;
$L__BB0_7:
	setp.ge.s32 	%p9, %r2, %r23;
	setp.ge.s32 	%p10, %r4, %r22;
	or.pred  	%p11, %p10, %p9;
	@%p11 bra 	$L__BB0_9;
	cvta.to.global.u64 	%rd11, %rd7;
	mul.wide.s32 	%rd12, %r4, 4;
	add.s64 	%rd13, %rd11, %rd12;
	ld.global.nc.f32 	%f59, [%rd13];
	add.f32 	%f60, %f64, %f59;
	mad.lo.s32 	%r37, %r22, %r2, %r4;
	cvta.to.global.u64 	%rd14, %rd8;
	mul.wide.s32 	%rd15, %r37, 4;
	add.s64 	%rd16, %rd14, %rd15;
	st.global.f32 	[%rd16], %f60;
$L__BB0_9:
	ret;

}
	// .globl	_Z22fc_tanh_forward_kernelPKfS0_S0_Pfiii
.visible .entry _Z22fc_tanh_forward_kernelPKfS0_S0_Pfiii(
	.param .u64 .ptr .align 1 _Z22fc_tanh_forward_kernelPKfS0_S0_Pfiii_param_0,
	.param .u64 .ptr .align 1 _Z22fc_tanh_forward_kernelPKfS0_S0_Pfiii_param_1,
	.param .u64 .ptr .align 1 _Z22fc_tanh_forward_kernelPKfS0_S0_Pfiii_param_2,
	.param .u64 .ptr .align 1 _Z22fc_tanh_forward_kernelPKfS0_S0_Pfiii_param_3,
	.param .u32 _Z22fc_tanh_forward_kernelPKfS0_S0_Pfiii_param_4,
	.param .u32 _Z22fc_tanh_forward_kernelPKfS0_S0_Pfiii_param_5,
	.param .u32 _Z22fc_tanh_forward_kernelPKfS0_S0_Pfiii_param_6
)
{
	.reg .pred 	%p<14>;
	.reg .b32 	%r<43>;
	.reg .b32 	%f<80>;
	.reg .b64 	%rd<17>;

	ld.param.u64 	%rd5, [_Z22fc_tanh_forward_kernelPKfS0_S0_Pfiii_param_0];
	ld.param.u64 	%rd6, [_Z22fc_tanh_forward_kernelPKfS0_S0_Pfiii_param_1];
	ld.param.u64 	%rd7, [_Z22fc_tanh_forward_kernelPKfS0_S0_Pfiii_param_2];
	ld.param.u64 	%rd8, [_Z22fc_tanh_forward_kernelPKfS0_S0_Pfiii_param_3];
	ld.param.u32 	%r21, [_Z22fc_tanh_forward_kernelPKfS0_S0_Pfiii_param_4];
	ld.param.u32 	%r22, [_Z22fc_tanh_forward_kernelPKfS0_S0_Pfiii_param_5];
	ld.param.u32 	%r23, [_Z22fc_tanh_forward_kernelPKfS0_S0_Pfiii_param_6];
	mov.u32 	%r24, %ctaid.y;
	mov.u32 	%r25, %ntid.y;
	mov.u32 	%r40, %tid.y;
	mad.lo.s32 	%r2, %r24, %r25, %r40;
	mov.u32 	%r26, %ctaid.x;
	mov.u32 	%r27, %ntid.x;
	mov.u32 	%r38, %tid.x;
	mad.lo.s32 	%r4, %r26, %r27, %r38;
	setp.lt.s32 	%p1, %r21, 1;
	mov.f32 	%f79, 0f00000000;
	@%p1 bra 	$L__BB1_7;
	add.s32 	%r28, %r21, 15;
	shr.u32 	%r29, %r28, 4;
	shl.b32 	%r30, %r40, 4;
	add.s32 	%r31, %r30, %r38;
	shl.b32 	%r32, %r31, 2;
	mov.u32 	%r33, shared_mem;
	add.s32 	%r5, %r33, %r32;
	shl.b32 	%r34, %r40, 6;
	add.s32 	%r6, %r33, %r34;
	shl.b32 	%r35, %r38, 2;
	add.s32 	%r36, %r33, %r35;
	add.s32 	%r7, %r36, 1024;
	neg.s32 	%r42, %r29;
	mad.lo.s32 	%r41, %r21, %r4, %r40;
	mad.lo.s32 	%r39, %r21, %r2, %r38;
	cvta.to.global.u64 	%rd1, %rd5;
	cvta.to.global.u64 	%rd2, %rd6;
	mov.f32 	%f79, 0f00000000;
$L__BB1_2:
	setp.ge.s32 	%p2, %r2, %r23;
	mul.wide.s32 	%rd9, %r41, 4;
	add.s64 	%rd3, %rd2, %rd9;
	mul.wide.s32 	%rd10, %r39, 4;
	add.s64 	%rd4, %rd1, %rd10;
	setp.ge.s32 	%p3, %r38, %r21;
	mov.f32 	%f77, 0f00000000;
	or.pred  	%p4, %p2, %p3;
	@%p4 bra 	$L__BB1_4;
	ld.global.nc.f32 	%f77, [%rd4];
$L__BB1_4:
	setp.ge.s32 	%p5, %r4, %r22;
	st.shared.f32 	[%r5], %f77;
	setp.ge.s32 	%p6, %r40, %r21;
	mov.f32 	%f78, 0f00000000;
	or.pred  	%p7, %p5, %p6;
	@%p7 bra 	$L__BB1_6;
	ld.global.nc.f32 	%f78, [%rd3];
$L__BB1_6:
	st.shared.f32 	[%r5+1024], %f78;
	bar.sync 	0;
	ld.shared.v4.f32 	{%f12, %f13, %f14, %f15}, [%r6];
	ld.shared.f32 	%f16, [%r7];
	fma.rn.f32 	%f17, %f12, %f16, %f79;
	ld.shared.f32 	%f18, [%r7+64];
	fma.rn.f32 	%f19, %f13, %f18, %f17;
	ld.shared.f32 	%f20, [%r7+128];
	fma.rn.f32 	%f21, %f14, %f20, %f19;
	ld.shared.f32 	%f22, [%r7+192];
	fma.rn.f32 	%f23, %f15, %f22, %f21;
	ld.shared.v4.f32 	{%f24, %f25, %f26, %f27}, [%r6+16];
	ld.shared.f32 	%f28, [%r7+256];
	fma.rn.f32 	%f29, %f24, %f28, %f23;
	ld.shared.f32 	%f30, [%r7+320];
	fma.rn.f32 	%f31, %f25, %f30, %f29;
	ld.shared.f32 	%f32, [%r7+384];
	fma.rn.f32 	%f33, %f26, %f32, %f31;
	ld.shared.f32 	%f34, [%r7+448];
	fma.rn.f32 	%f35, %f27, %f34, %f33;
	ld.shared.v4.f32 	{%f36, %f37, %f38, %f39}, [%r6+32];
	ld.shared.f32 	%f40, [%r7+512];
	fma.rn.f32 	%f41, %f36, %f40, %f35;
	ld.shared.f32 	%f42, [%r7+576];
	fma.rn.f32 	%f43, %f37, %f42, %f41;
	ld.shared.f32 	%f44, [%r7+640];
	fma.rn.f32 	%f45, %f38, %f44, %f43;
	ld.shared.f32 	%f46, [%r7+704];
	fma.rn.f32 	%f47, %f39, %f46, %f45;
	ld.shared.v4.f32 	{%f48, %f49, %f50, %f51}, [%r6+48];
	ld.shared.f32 	%f52, [%r7+768];
	fma.rn.f32 	%f53, %f48, %f52, %f47;
	ld.shared.f32 	%f54, [%r7+832];
	fma.rn.f32 	%f55, %f49, %f54, %f53;
	ld.shared.f32 	%f56, [%r7+896];
	fma.rn.f32 	%f57, %f50, %f56, %f55;
	ld.shared.f32 	%f58, [%r7+960];
	fma.rn.f32 	%f79, %f51, %f58, %f57;
	bar.sync 	0;
	add.s32 	%r42, %r42, 1;
	setp.ne.s32 	%p8, %r42, 0;
	add.s32 	%r41, %r41, 16;
	add.s32 	%r40, %r40, 16;
	add.s32 	%r39, %r39, 16;
	add.s32 	%r38, %r38, 16;
	@%p8 bra 	$L__BB1_2;
$L__BB1_7:
	setp.ge.s32 	%p9, %r2, %r23;
	setp.ge.s32 	%p10, %r4, %r22;
	or.pred  	%p11, %p10, %p9;
	@%p11 bra 	$L__BB1_9;
	cvta.to.global.u64 	%rd11, %rd7;
	mul.wide.s32 	%rd12, %r4, 4;
	add.s64 	%rd13, %rd11, %rd12;
	ld.global.nc.f32 	%f59, [%rd13];
	add.f32 	%f60, %f79, %f59;
	abs.f32 	%f61, %f60;
	mul.f32 	%f62, %f61, 0f4038AA3B;
	ex2.approx.ftz.f32 	%f63, %f62;
	add.f32 	%f64, %f63, 0f3F800000;
	rcp.approx.ftz.f32 	%f65, %f64;
	fma.rn.f32 	%f66, %f65, 0fC0000000, 0f3F800000;
	setp.ge.f32 	%p12, %f61, 0f41102CB4;
	selp.f32 	%f67, 0f3F800000, %f66, %p12;
	copysign.f32 	%f68, %f60, %f67;
	mul.f32 	%f69, %f60, %f60;
	fma.rn.f32 	%f70, %f69, 0f3C80F082, 0fBD563CAE;
	fma.rn.f32 	%f71, %f70, %f69, 0f3E085941;
	fma.rn.f32 	%f72, %f71, %f69, 0fBEAAA9ED;
	fma.rn.f32 	%f73, %f72, %f69, 0f00000000;
	fma.rn.f32 	%f74, %f73, %f60, %f60;
	setp.ge.f32 	%p13, %f61, 0f3F19999A;
	selp.f32 	%f75, %f68, %f74, %p13;
	mad.lo.s32 	%r37, %r22, %r2, %r4;
	cvta.to.global.u64 	%rd14, %rd8;
	mul.wide.s32 	%rd15, %r37, 4;
	add.s64 	%rd16, %rd14, %rd15;
	st.global.f32 	[%rd16], %f75;
$L__BB1_9:
	ret;

}
	// .globl	_Z28optimized_weight_grad_kernelPKfS0_Pfiii
.visible .entry _Z28optimized_weight_grad_kernelPKfS0_Pfiii(
	.param .u64 .ptr .align 1 _Z28optimized_weight_grad_kernelPKfS0_Pfiii_param_0,
	.param .u64 .ptr .align 1 _Z28optimized_weight_grad_kernelPKfS0_Pfiii_param_1,
	.param .u64 .ptr .align 1 _Z28optimized_weight_grad_kernelPKfS0_Pfiii_param_2,
	.param .u32 _Z28optimized_weight_grad_kernelPKfS0_Pfiii_param_3,
	.param .u32 _Z28optimized_weight_grad_kernelPKfS0_Pfiii_param_4,
	.param .u32 _Z28optimized_weight_grad_kernelPKfS0_Pfiii_param_5
)
{
	.reg .pred 	%p<7>;
	.reg .b32 	%r<23>;
	.reg .b32 	%f<15>;
	.reg .b64 	%rd<13>;

	ld.param.u64 	%rd3, [_Z28optimized_weight_grad_kernelPKfS0_Pfiii_param_0];
	ld.param.u64 	%rd4, [_Z28optimized_weight_grad_kernelPKfS0_Pfiii_param_1];
	ld.param.u64 	%rd5, [_Z28optimized_weight_grad_kernelPKfS0_Pfiii_param_2];
	ld.param.u32 	%r11, [_Z28optimized_weight_grad_kernelPKfS0_Pfiii_param_3];
	ld.param.u32 	%r12, [_Z28optimized_weight_grad_kernelPKfS0_Pfiii_param_4];
	ld.param.u32 	%r13, [_Z28optimized_weight_grad_kernelPKfS0_Pfiii_param_5];
	mov.u32 	%r1, %ctaid.x;
	mov.u32 	%r2, %ctaid.y;
	mov.u32 	%r3, %tid.x;
	setp.ge.s32 	%p1, %r3, %r13;
	mov.f32 	%f14, 0f00000000;
	@%p1 bra 	$L__BB2_3;
	mov.u32 	%r4, %ntid.x;
	cvta.to.global.u64 	%rd1, %rd3;
	cvta.to.global.u64 	%rd2, %rd4;
	mov.f32 	%f14, 0f00000000;
	mov.u32 	%r21, %r3;
$L__BB2_2:
	mad.lo.s32 	%r14, %r21, %r11, %r2;
	mul.wide.s32 	%rd6, %r14, 4;
	add.s64 	%rd7, %rd1, %rd6;
	ld.global.nc.f32 	%f6, [%rd7];
	mad.lo.s32 	%r15, %r21, %r12, %r1;
	mul.wide.s32 	%rd8, %r15, 4;
	add.s64 	%rd9, %rd2, %rd8;
	ld.global.nc.f32 	%f7, [%rd9];
	fma.rn.f32 	%f14, %f6, %f7, %f14;
	add.s32 	%r21, %r21, %r4;
	setp.lt.s32 	%p2, %r21, %r13;
	@%p2 bra 	$L__BB2_2;
$L__BB2_3:
	shl.b32 	%r16, %r3, 2;
	mov.u32 	%r17, shared_mem;
	add.s32 	%r7, %r17, %r16;
	st.shared.f32 	[%r7], %f14;
	bar.sync 	0;
	mov.u32 	%r22, %ntid.x;
	setp.lt.u32 	%p3, %r22, 2;
	@%p3 bra 	$L__BB2_7;
$L__BB2_4:
	shr.u32 	%r10, %r22, 1;
	setp.ge.u32 	%p4, %r3, %r10;
	@%p4 bra 	$L__BB2_6;
	shl.b32 	%r18, %r10, 2;
	add.s32 	%r19, %r7, %r18;
	ld.shared.f32 	%f8, [%r19];
	ld.shared.f32 	%f9, [%r7];
	add.f32 	%f10, %f8, %f9;
	st.shared.f32 	[%r7], %f10;
$L__BB2_6:
	bar.sync 	0;
	setp.gt.u32 	%p5, %r22, 3;
	mov.u32 	%r22, %r10;
	@%p5 bra 	$L__BB2_4;
$L__BB2_7:
	setp.ne.s32 	%p6, %r3, 0;
	@%p6 bra 	$L__BB2_9;
	mad.lo.s32 	%r20, %r11, %r1, %r2;
	cvta.to.global.u64 	%rd10, %rd5;
	mul.wide.s32 	%rd11, %r20, 4;
	add.s64 	%rd12, %rd10, %rd11;
	ld.shared.f32 	%f11, [shared_mem];
	atom.global.add.f32 	%f12, [%rd12], %f11;
$L__BB2_9:
	ret;

}
	// .globl	_Z26optimized_bias_grad_kernelPKfPfii
.visible .entry _Z26optimized_bias_grad_kernelPKfPfii(
	.param .u64 .ptr .align 1 _Z26optimized_bias_grad_kernelPKfPfii_param_0,
	.param .u64 .ptr .align 1 _Z26optimized_bias_grad_kernelPKfPfii_param_1,
	.param .u32 _Z26optimized_bias_grad_kernelPKfPfii_param_2,
	.param .u32 _Z26optimized_bias_grad_kernelPKfPfii_param_3
)
{
	.reg .pred 	%p<7>;
	.reg .b32 	%r<19>;
	.reg .b32 	%f<14>;
	.reg .b64 	%rd<9>;

	ld.param.u64 	%rd2, [_Z26optimized_bias_grad_kernelPKfPfii_param_0];
	ld.param.u64 	%rd3, [_Z26optimized_bias_grad_kernelPKfPfii_param_1];
	ld.param.u32 	%r10, [_Z26optimized_bias_grad_kernelPKfPfii_param_2];
	ld.param.u32 	%r11, [_Z26optimized_bias_grad_kernelPKfPfii_param_3];
	mov.u32 	%r1, %ctaid.x;
	mov.u32 	%r2, %tid.x;
	setp.ge.s32 	%p1, %r2, %r11;
	mov.f32 	%f13, 0f00000000;
	@%p1 bra 	$L__BB3_3;
	mov.u32 	%r3, %ntid.x;
	cvta.to.global.u64 	%rd1, %rd2;
	mov.f32 	%f13, 0f00000000;
	mov.u32 	%r17, %r2;
$L__BB3_2:
	mad.lo.s32 	%r12, %r17, %r10, %r1;
	mul.wide.s32 	%rd4, %r12, 4;
	add.s64 	%rd5, %rd1, %rd4;
	ld.global.nc.f32 	%f6, [%rd5];
	add.f32 	%f13, %f13, %f6;
	add.s32 	%r17, %r17, %r3;
	setp.lt.s32 	%p2, %r17, %r11;
	@%p2 bra 	$L__BB3_2;
$L__BB3_3:
	shl.b32 	%r13, %r2, 2;
	mov.u32 	%r14, shared_mem;
	add.s32 	%r6, %r14, %r13;
	st.shared.f32 	[%r6], %f13;
	bar.sync 	0;
	mov.u32 	%r18, %ntid.x;
	setp.lt.u32 	%p3, %r18, 2;
	@%p3 bra 	$L__BB3_7;
$L__BB3_4:
	shr.u32 	%r9, %r18, 1;
	setp.ge.u32 	%p4, %r2, %r9;
	@%p4 bra 	$L__BB3_6;
	shl.b32 	%r15, %r9, 2;
	add.s32 	%r16, %r6, %r15;
	ld.shared.f32 	%f7, [%r16];
	ld.shared.f32 	%f8, [%r6];
	add.f32 	%f9, %f7, %f8;
	st.shared.f32 	[%r6], %f9;
$L__BB3_6:
	bar.sync 	0;
	setp.gt.u32 	%p5, %r18, 3;
	mov.u32 	%r18, %r9;
	@%p5 bra 	$L__BB3_4;
$L__BB3_7:
	setp.ne.s32 	%p6, %r2, 0;
	@%p6 bra 	$L__BB3_9;
	cvta.to.global.u64 	%rd6, %rd3;
	mul.wide.u32 	%rd7, %r1, 4;
	add.s64 	%rd8, %rd6, %rd7;
	ld.shared.f32 	%f10, [shared_mem];
	atom.global.add.f32 	%f11, [%rd8], %f10;
$L__BB3_9:
	ret;

}
	// .globl	_Z26compute_hidden_grad_kernelPKfS0_Pfiii
.visible .entry _Z26compute_hidden_grad_kernelPKfS0_Pfiii(
	.param .u64 .ptr .align 1 _Z26compute_hidden_grad_kernelPKfS0_Pfiii_param_0,
	.param .u64 .ptr .align 1 _Z26compute_hidden_grad_kernelPKfS0_Pfiii_param_1,
	.param .u64 .ptr .align 1 _Z26compute_hidden_grad_kernelPKfS0_Pfiii_param_2,
	.param .u32 _Z26compute_hidden_grad_kernelPKfS0_Pfiii_param_3,
	.param .u32 _Z26compute_hidden_grad_kernelPKfS0_Pfiii_param_4,
	.param .u32 _Z26compute_hidden_grad_kernelPKfS0_Pfiii_param_5
)
{
	.reg .pred 	%p<11>;
	.reg .b32 	%r<42>;
	.reg .b32 	%f<68>;
	.reg .b64 	%rd<40>;

	ld.param.u64 	%rd5, [_Z26compute_hidden_grad_kernelPKfS0_Pfiii_param_0];
	ld.param.u64 	%rd6, [_Z26compute_hidden_grad_kernelPKfS0_Pfiii_param_1];
	ld.param.u64 	%rd4, [_Z26compute_hidden_grad_kernelPKfS0_Pfiii_param_2];
	ld.param.u32 	%r20, [_Z26compute_hidden_grad_kernelPKfS0_Pfiii_param_3];
	ld.param.u32 	%r21, [_Z26compute_hidden_grad_kernelPKfS0_Pfiii_param_4];
	ld.param.u32 	%r22, [_Z26compute_hidden_grad_kernelPKfS0_Pfiii_param_5];
	cvta.to.global.u64 	%rd1, %rd6;
	cvta.to.global.u64 	%rd2, %rd5;
	mov.u32 	%r23, %ctaid.x;
	mov.u32 	%r24, %ntid.x;
	mov.u32 	%r25, %tid.x;
	mad.lo.s32 	%r1, %r23, %r24, %r25;
	mul.lo.s32 	%r26, %r22, %r20;
	setp.ge.s32 	%p1, %r1, %r26;
	@%p1 bra 	$L__BB4_14;
	rem.s32 	%r2, %r1, %r20;
	setp.lt.s32 	%p2, %r21, 1;
	mov.f32 	%f67, 0f00000000;
	@%p2 bra 	$L__BB4_13;
	div.s32 	%r28, %r1, %r20;
	mul.lo.s32 	%r3, %r28, %r21;
	and.b32  	%r4, %r21, 7;
	setp.lt.u32 	%p3, %r21, 8;
	mov.f32 	%f67, 0f00000000;
	mov.b32 	%r40, 0;
	@%p3 bra 	$L__BB4_5;
	and.b32  	%r40, %r21, 2147483640;
	neg.s32 	%r38, %r40;
	shl.b32 	%r7, %r20, 3;
	add.s64 	%rd3, %rd2, 16;
	mov.f32 	%f67, 0f00000000;
	mul.wide.s32 	%rd11, %r20, 4;
	mov.u32 	%r36, %r3;
	mov.u32 	%r37, %r2;
$L__BB4_4:
	.pragma "nounroll";
	mul.wide.s32 	%rd7, %r36, 4;
	add.s64 	%rd8, %rd3, %rd7;
	ld.global.nc.f32 	%f17, [%rd8+-16];
	mul.wide.s32 	%rd9, %r37, 4;
	add.s64 	%rd10, %rd1, %rd9;
	ld.global.nc.f32 	%f18, [%rd10];
	fma.rn.f32 	%f19, %f17, %f18, %f67;
	ld.global.nc.f32 	%f20, [%rd8+-12];
	add.s64 	%rd12, %rd10, %rd11;
	ld.global.nc.f32 	%f21, [%rd12];
	fma.rn.f32 	%f22, %f20, %f21, %f19;
	ld.global.nc.f32 	%f23, [%rd8+-8];
	add.s64 	%rd13, %rd12, %rd11;
	ld.global.nc.f32 	%f24, [%rd13];
	fma.rn.f32 	%f25, %f23, %f24, %f22;
	ld.global.nc.f32 	%f26, [%rd8+-4];
	add.s64 	%rd14, %rd13, %rd11;
	ld.global.nc.f32 	%f27, [%rd14];
	fma.rn.f32 	%f28, %f26, %f27, %f25;
	ld.global.nc.f32 	%f29, [%rd8];
	add.s64 	%rd15, %rd14, %rd11;
	ld.global.nc.f32 	%f30, [%rd15];
	fma.rn.f32 	%f31, %f29, %f30, %f28;
	ld.global.nc.f32 	%f32, [%rd8+4];
	add.s64 	%rd16, %rd15, %rd11;
	ld.global.nc.f32 	%f33, [%rd16];
	fma.rn.f32 	%f34, %f32, %f33, %f31;
	ld.global.nc.f32 	%f35, [%rd8+8];
	add.s64 	%rd17, %rd16, %rd11;
	ld.global.nc.f32 	%f36, [%rd17];
	fma.rn.f32 	%f37, %f35, %f36, %f34;
	ld.global.nc.f32 	%f38, [%rd8+12];
	add.s64 	%rd18, %rd17, %rd11;
	ld.global.nc.f32 	%f39, [%rd18];
	fma.rn.f32 	%f67, %f38, %f39, %f37;
	add.s32 	%r38, %r38, 8;
	add.s32 	%r37, %r37, %r7;
	add.s32 	%r36, %r36, 8;
	setp.ne.s32 	%p4, %r38, 0;
	@%p4 bra 	$L__BB4_4;
$L__BB4_5:
	setp.eq.s32 	%p5, %r4, 0;
	@%p5 bra 	$L__BB4_13;
	and.b32  	%r15, %r21, 3;
	setp.lt.u32 	%p6, %r4, 4;
	@%p6 bra 	$L__BB4_8;
	add.s32 	%r29, %r40, %r3;
	mul.wide.s32 	%rd19, %r29, 4;
	add.s64 	%rd20, %rd2, %rd19;
	ld.global.nc.f32 	%f41, [%rd20];
	mad.lo.s32 	%r30, %r40, %r20, %r2;
	mul.wide.s32 	%rd21, %r30, 4;
	add.s64 	%rd22, %rd1, %rd21;
	ld.global.nc.f32 	%f42, [%rd22];
	fma.rn.f32 	%f43, %f41, %f42, %f67;
	ld.global.nc.f32 	%f44, [%rd20+4];
	mul.wide.s32 	%rd23, %r20, 4;
	add.s64 	%rd24, %rd22, %rd23;
	ld.global.nc.f32 	%f45, [%rd24];
	fma.rn.f32 	%f46, %f44, %f45, %f43;
	ld.global.nc.f32 	%f47, [%rd20+8];
	add.s64 	%rd25, %rd24, %rd23;
	ld.global.nc.f32 	%f48, [%rd25];
	fma.rn.f32 	%f49, %f47, %f48, %f46;
	ld.global.nc.f32 	%f50, [%rd20+12];
	add.s64 	%rd26, %rd25, %rd23;
	ld.global.nc.f32 	%f51, [%rd26];
	fma.rn.f32 	%f67, %f50, %f51, %f49;
	add.s32 	%r40, %r40, 4;
$L__BB4_8:
	setp.eq.s32 	%p7, %r15, 0;
	@%p7 bra 	$L__BB4_13;
	setp.eq.s32 	%p8, %r15, 1;
	@%p8 bra 	$L__BB4_11;
	add.s32 	%r31, %r40, %r3;
	mul.wide.s32 	%rd27, %r31, 4;
	add.s64 	%rd28, %rd2, %rd27;
	ld.global.nc.f32 	%f53, [%rd28];
	mad.lo.s32 	%r32, %r40, %r20, %r2;
	mul.wide.s32 	%rd29, %r32, 4;
	add.s64 	%rd30, %rd1, %rd29;
	ld.global.nc.f32 	%f54, [%rd30];
	fma.rn.f32 	%f55, %f53, %f54, %f67;
	ld.global.nc.f32 	%f56, [%rd28+4];
	mul.wide.s32 	%rd31, %r20, 4;
	add.s64 	%rd32, %rd30, %rd31;
	ld.global.nc.f32 	%f57, [%rd32];
	fma.rn.f32 	%f67, %f56, %f57, %f55;
	add.s32 	%r40, %r40, 2;
$L__BB4_11:
	and.b32  	%r33, %r21, 1;
	setp.eq.b32 	%p9, %r33, 1;
	not.pred 	%p10, %p9;
	@%p10 bra 	$L__BB4_13;
	add.s32 	%r34, %r40, %r3;
	mul.wide.s32 	%rd33, %r34, 4;
	add.s64 	%rd34, %rd2, %rd33;
	ld.global.nc.f32 	%f58, [%rd34];
	mad.lo.s32 	%r35, %r40, %r20, %r2;
	mul.wide.s32 	%rd35, %r35, 4;
	add.s64 	%rd36, %rd1, %rd35;
	ld.global.nc.f32 	%f59, [%rd36];
	fma.rn.f32 	%f67, %f58, %f59, %f67;
$L__BB4_13:
	cvta.to.global.u64 	%rd37, %rd4;
	mul.wide.s32 	%rd38, %r1, 4;
	add.s64 	%rd39, %rd37, %rd38;
	st.global.f32 	[%rd39], %f67;
$L__BB4_14:
	ret;

}
	// .globl	_Z31compute_tanh_hidden_grad_kernelPKfS0_S0_Pfiii
.visible .entry _Z31compute_tanh_hidden_grad_kernelPKfS0_S0_Pfiii(
	.param .u64 .ptr .align 1 _Z31compute_tanh_hidden_grad_kernelPKfS0_S0_Pfiii_param_0,
	.param .u64 .ptr .align 1 _Z31compute_tanh_hidden_grad_kernelPKfS0_S0_Pfiii_param_1,
	.param .u64 .ptr .align 1 _Z31compute_tanh_hidden_grad_kernelPKfS0_S0_Pfiii_param_2,
	.param .u64 .ptr .align 1 _Z31compute_tanh_hidden_grad_kernelPKfS0_S0_Pfiii_param_3,
	.param .u32 _Z31compute_tanh_hidden_grad_kernelPKfS0_S0_Pfiii_param_4,
	.param .u32 _Z31compute_tanh_hidden_grad_kernelPKfS0_S0_Pfiii_param_5,
	.param .u32 _Z31compute_tanh_hidden_grad_kernelPKfS0_S0_Pfiii_param_6
)
{
	.reg .pred 	%p<11>;
	.reg .b32 	%r<44>;
	.reg .b32 	%f<73>;
	.reg .b64 	%rd<44>;

	ld.param.u64 	%rd6, [_Z31compute_tanh_hidden_grad_kernelPKfS0_S0_Pfiii_param_0];
	ld.param.u64 	%rd7, [_Z31compute_tanh_hidden_grad_kernelPKfS0_S0_Pfiii_param_1];
	ld.param.u64 	%rd4, [_Z31compute_tanh_hidden_grad_kernelPKfS0_S0_Pfiii_param_2];
	ld.param.u64 	%rd5, [_Z31compute_tanh_hidden_grad_kernelPKfS0_S0_Pfiii_param_3];
	ld.param.u32 	%r21, [_Z31compute_tanh_hidden_grad_kernelPKfS0_S0_Pfiii_param_4];
	ld.param.u32 	%r22, [_Z31compute_tanh_hidden_grad_kernelPKfS0_S0_Pfiii_param_5];
	ld.param.u32 	%r23, [_Z31compute_tanh_hidden_grad_kernelPKfS0_S0_Pfiii_param_6];
	cvta.to.global.u64 	%rd1, %rd7;
	cvta.to.global.u64 	%rd2, %rd6;
	mov.u32 	%r24, %ctaid.x;
	mov.u32 	%r25, %ntid.x;
	mov.u32 	%r26, %tid.x;
	mad.lo.s32 	%r1, %r24, %r25, %r26;
	mul.lo.s32 	%r27, %r23, %r21;
	setp.ge.s32 	%p1, %r1, %r27;
	@%p1 bra 	$L__BB5_14;
	div.s32 	%r2, %r1, %r21;
	mul.lo.s32 	%r28, %r2, %r21;
	sub.s32 	%r3, %r1, %r28;
	setp.lt.s32 	%p2, %r22, 1;
	mov.f32 	%f72, 0f00000000;
	@%p2 bra 	$L__BB5_13;
	mul.lo.s32 	%r4, %r2, %r22;
	and.b32  	%r5, %r22, 7;
	setp.lt.u32 	%p3, %r22, 8;
	mov.f32 	%f72, 0f00000000;
	mov.b32 	%r42, 0;
	@%p3 bra 	$L__BB5_5;
	and.b32  	%r42, %r22, 2147483640;
	neg.s32 	%r40, %r42;
	shl.b32 	%r8, %r21, 3;
	add.s64 	%rd3, %rd2, 16;
	mov.f32 	%f72, 0f00000000;
	mul.wide.s32 	%rd12, %r21, 4;
	mov.u32 	%r38, %r4;
	mov.u32 	%r39, %r3;
$L__BB5_4:
	.pragma "nounroll";
	mul.wide.s32 	%rd8, %r38, 4;
	add.s64 	%rd9, %rd3, %rd8;
	ld.global.nc.f32 	%f17, [%rd9+-16];
	mul.wide.s32 	%rd10, %r39, 4;
	add.s64 	%rd11, %rd1, %rd10;
	ld.global.nc.f32 	%f18, [%rd11];
	fma.rn.f32 	%f19, %f17, %f18, %f72;
	ld.global.nc.f32 	%f20, [%rd9+-12];
	add.s64 	%rd13, %rd11, %rd12;
	ld.global.nc.f32 	%f21, [%rd13];
	fma.rn.f32 	%f22, %f20, %f21, %f19;
	ld.global.nc.f32 	%f23, [%rd9+-8];
	add.s64 	%rd14, %rd13, %rd12;
	ld.global.nc.f32 	%f24, [%rd14];
	fma.rn.f32 	%f25, %f23, %f24, %f22;
	ld.global.nc.f32 	%f26, [%rd9+-4];
	add.s64 	%rd15, %rd14, %rd12;
	ld.global.nc.f32 	%f27, [%rd15];
	fma.rn.f32 	%f28, %f26, %f27, %f25;
	ld.global.nc.f32 	%f29, [%rd9];
	add.s64 	%rd16, %rd15, %rd12;
	ld.global.nc.f32 	%f30, [%rd16];
	fma.rn.f32 	%f31, %f29, %f30, %f28;
	ld.global.nc.f32 	%f32, [%rd9+4];
	add.s64 	%rd17, %rd16, %rd12;
	ld.global.nc.f32 	%f33, [%rd17];
	fma.rn.f32 	%f34, %f32, %f33, %f31;
	ld.global.nc.f32 	%f35, [%rd9+8];
	add.s64 	%rd18, %rd17, %rd12;
	ld.global.nc.f32 	%f36, [%rd18];
	fma.rn.f32 	%f37, %f35, %f36, %f34;
	ld.global.nc.f32 	%f38, [%rd9+12];
	add.s64 	%rd19, %rd18, %rd12;
	ld.global.nc.f32 	%f39, [%rd19];
	fma.rn.f32 	%f72, %f38, %f39, %f37;
	add.s32 	%r40, %r40, 8;
	add.s32 	%r39, %r39, %r8;
	add.s32 	%r38, %r38, 8;
	setp.ne.s32 	%p4, %r40, 0;
	@%p4 bra 	$L__BB5_4;
$L__BB5_5:
	setp.eq.s32 	%p5, %r5, 0;
	@%p5 bra 	$L__BB5_13;
	and.b32  	%r16, %r22, 3;
	setp.lt.u32 	%p6, %r5, 4;
	@%p6 bra 	$L__BB5_8;
	add.s32 	%r30, %r42, %r4;
	mul.wide.s32 	%rd20, %r30, 4;
	add.s64 	%rd21, %rd2, %rd20;
	ld.global.nc.f32 	%f41, [%rd21];
	mad.lo.s32 	%r31, %r42, %r21, %r3;
	mul.wide.s32 	%rd22, %r31, 4;
	add.s64 	%rd23, %rd1, %rd22;
	ld.global.nc.f32 	%f42, [%rd23];
	fma.rn.f32 	%f43, %f41, %f42, %f72;
	ld.global.nc.f32 	%f44, [%rd21+4];
	mul.wide.s32 	%rd24, %r21, 4;
	add.s64 	%rd25, %rd23, %rd24;
	ld.global.nc.f32 	%f45, [%rd25];
	fma.rn.f32 	%f46, %f44, %f45, %f43;
	ld.global.nc.f32 	%f47, [%rd21+8];
	add.s64 	%rd26, %rd25, %rd24;
	ld.global.nc.f32 	%f48, [%rd26];
	fma.rn.f32 	%f49, %f47, %f48, %f46;
	ld.global.nc.f32 	%f50, [%rd21+12];
	add.s64 	%rd27, %rd26, %rd24;
	ld.global.nc.f32 	%f51, [%rd27];
	fma.rn.f32 	%f72, %f50, %f51, %f49;
	add.s32 	%r42, %r42, 4;
$L__BB5_8:
	setp.eq.s32 	%p7, %r16, 0;
	@%p7 bra 	$L__BB5_13;
	setp.eq.s32 	%p8, %r16, 1;
	@%p8 bra 	$L__BB5_11;
	add.s32 	%r32, %r42, %r4;
	mul.wide.s32 	%rd28, %r32, 4;
	add.s64 	%rd29, %rd2, %rd28;
	ld.global.nc.f32 	%f53, [%rd29];
	mad.lo.s32 	%r33, %r42, %r21, %r3;
	mul.wide.s32 	%rd30, %r33, 4;
	add.s64 	%rd31, %rd1, %rd30;
	ld.global.nc.f32 	%f54, [%rd31];
	fma.rn.f32 	%f55, %f53, %f54, %f72;
	ld.global.nc.f32 	%f56, [%rd29+4];
	mul.wide.s32 	%rd32, %r21, 4;
	add.s64 	%rd33, %rd31, %rd32;
	ld.global.nc.f32 	%f57, [%rd33];
	fma.rn.f32 	%f72, %f56, %f57, %f55;
	add.s32 	%r42, %r42, 2;
$L__BB5_11:
	and.b32  	%r34, %r22, 1;
	setp.eq.b32 	%p9, %r34, 1;
	not.pred 	%p10, %p9;
	@%p10 bra 	$L__BB5_13;
	add.s32 	%r35, %r42, %r4;
	mul.wide.s32 	%rd34, %r35, 4;
	add.s64 	%rd35, %rd2, %rd34;
	ld.global.nc.f32 	%f58, [%rd35];
	mad.lo.s32 	%r36, %r42, %r21, %r3;
	mul.wide.s32 	%rd36, %r36, 4;
	add.s64 	%rd37, %rd1, %rd36;
	ld.global.nc.f32 	%f59, [%rd37];
	fma.rn.f32 	%f72, %f58, %f59, %f72;
$L__BB5_13:
	mad.lo.s32 	%r37, %r2, %r21, %r3;
	cvta.to.global.u64 	%rd38, %rd4;
	mul.wide.s32 	%rd39, %r37, 4;
	add.s64 	%rd40, %rd38, %rd39;
	ld.global.nc.f32 	%f60, [%rd40];
	mul.f32 	%f61, %f60, %f60;
	mov.f32 	%f62, 0f3F800000;
	sub.f32 	%f63, %f62, %f61;
	mul.f32 	%f64, %f72, %f63;
	cvta.to.global.u64 	%rd41, %rd5;
	mul.wide.s32 	%rd42, %r1, 4;
	add.s64 	%rd43, %rd41, %rd42;
	st.global.f32 	[%rd43], %f64;
$L__BB5_14:
	ret;

}
	// .globl	_Z32optimized_shared_backward_kernelPKfS0_S0_PfS1_iii
.visible .entry _Z32optimized_shared_backward_kernelPKfS0_S0_PfS1_iii(
	.param .u64 .ptr .align 1 _Z32optimized_shared_backward_kernelPKfS0_S0_PfS1_iii_param_0,
	.param .u64 .ptr .align 1 _Z32optimized_shared_backward_kernelPKfS0_S0_PfS1_iii_param_1,
	.param .u64 .ptr .align 1 _Z32optimized_shared_backward_kernelPKfS0_S0_PfS1_iii_param_2,
	.param .u64 .ptr .align 1 _Z32optimized_shared_backward_kernelPKfS0_S0_PfS1_iii_param_3,
	.param .u64 .ptr .align 1 _Z32optimized_shared_backward_kernelPKfS0_S0_PfS1_iii_param_4,
	.param .u32 _Z32optimized_shared_backward_kernelPKfS0_S0_PfS1_iii_param_5,
	.param .u32 _Z32optimized_shared_backward_kernelPKfS0_S0_PfS1_iii_param_6,
	.param .u32 _Z32optimized_shared_backward_kernelPKfS0_S0_PfS1_iii_param_7
)
{
	.reg .pred 	%p<25>;
	.reg .b32 	%r<79>;
	.reg .b32 	%f<238>;
	.reg .b64 	%rd<141>;

	ld.param.u64 	%rd6, [_Z32optimized_shared_backward_kernelPKfS0_S0_PfS1_iii_param_0];
	ld.param.u64 	%rd7, [_Z32optimized_shared_backward_kernelPKfS0_S0_PfS1_iii_param_1];
	ld.param.u64 	%rd8, [_Z32optimized_shared_backward_kernelPKfS0_S0_PfS1_iii_param_2];
	ld.param.u32 	%r44, [_Z32optimized_shared_backward_kernelPKfS0_S0_PfS1_iii_param_5];
	ld.param.u32 	%r42, [_Z32optimized_shared_backward_kernelPKfS0_S0_PfS1_iii_param_6];
	ld.param.u32 	%r43, [_Z32optimized_shared_backward_kernelPKfS0_S0_PfS1_iii_param_7];
	cvta.to.global.u64 	%rd1, %rd6;
	cvta.to.global.u64 	%rd2, %rd8;
	cvta.to.global.u64 	%rd3, %rd7;
	mov.u32 	%r45, %ctaid.x;
	mov.u32 	%r46, %ntid.x;
	mov.u32 	%r47, %tid.x;
	mad.lo.s32 	%r1, %r45, %r46, %r47;
	mov.u32 	%r48, %ctaid.y;
	mov.u32 	%r49, %ntid.y;
	mov.u32 	%r50, %tid.y;
	mad.lo.s32 	%r51, %r48, %r49, %r50;
	setp.ge.s32 	%p1, %r1, %r42;
	setp.ge.s32 	%p2, %r51, %r44;
	or.pred  	%p3, %p1, %p2;
	@%p3 bra 	$L__BB6_14;
	setp.lt.s32 	%p4, %r43, 1;
	mov.f32 	%f228, 0f00000000;
	@%p4 bra 	$L__BB6_13;
	and.b32  	%r3, %r43, 7;
	setp.lt.u32 	%p5, %r43, 8;
	mov.f32 	%f228, 0f00000000;
	mov.b32 	%r70, 0;
	@%p5 bra 	$L__BB6_5;
	and.b32  	%r70, %r43, 2147483640;
	neg.s32 	%r68, %r70;
	shl.b32 	%r6, %r44, 3;
	shl.b32 	%r7, %r42, 3;
	mov.f32 	%f228, 0f00000000;
	mul.wide.s32 	%rd14, %r42, 4;
	mul.wide.s32 	%rd17, %r44, 4;
	mov.u32 	%r66, %r1;
	mov.u32 	%r67, %r51;
$L__BB6_4:
	.pragma "nounroll";
	mul.wide.s32 	%rd9, %r66, 4;
	add.s64 	%rd10, %rd3, %rd9;
	ld.global.nc.f32 	%f30, [%rd10];
	add.s64 	%rd11, %rd2, %rd9;
	ld.global.nc.f32 	%f31, [%rd11];
	add.f32 	%f32, %f30, %f31;
	mul.wide.s32 	%rd12, %r67, 4;
	add.s64 	%rd13, %rd1, %rd12;
	ld.global.nc.f32 	%f33, [%rd13];
	fma.rn.f32 	%f34, %f33, %f32, %f228;
	add.s64 	%rd15, %rd10, %rd14;
	ld.global.nc.f32 	%f35, [%rd15];
	add.s64 	%rd16, %rd11, %rd14;
	ld.global.nc.f32 	%f36, [%rd16];
	add.f32 	%f37, %f35, %f36;
	add.s64 	%rd18, %rd13, %rd17;
	ld.global.nc.f32 	%f38, [%rd18];
	fma.rn.f32 	%f39, %f38, %f37, %f34;
	add.s64 	%rd19, %rd15, %rd14;
	ld.global.nc.f32 	%f40, [%rd19];
	add.s64 	%rd20, %rd16, %rd14;
	ld.global.nc.f32 	%f41, [%rd20];
	add.f32 	%f42, %f40, %f41;
	add.s64 	%rd21, %rd18, %rd17;
	ld.global.nc.f32 	%f43, [%rd21];
	fma.rn.f32 	%f44, %f43, %f42, %f39;
	add.s64 	%rd22, %rd19, %rd14;
	ld.global.nc.f32 	%f45, [%rd22];
	add.s64 	%rd23, %rd20, %rd14;
	ld.global.nc.f32 	%f46, [%rd23];
	add.f32 	%f47, %f45, %f46;
	add.s64 	%rd24, %rd21, %rd17;
	ld.global.nc.f32 	%f48, [%rd24];
	fma.rn.f32 	%f49, %f48, %f47, %f44;
	add.s64 	%rd25, %rd22, %rd14;
	ld.global.nc.f32 	%f50, [%rd25];
	add.s64 	%rd26, %rd23, %rd14;
	ld.global.nc.f32 	%f51, [%rd26];
	add.f32 	%f52, %f50, %f51;
	add.s64 	%rd27, %rd24, %rd17;
	ld.global.nc.f32 	%f53, [%rd27];
	fma.rn.f32 	%f54, %f53, %f52, %f49;
	add.s64 	%rd28, %rd25, %rd14;
	ld.global.nc.f32 	%f55, [%rd28];
	add.s64 	%rd29, %rd26, %rd14;
	ld.global.nc.f32 	%f56, [%rd29];
	add.f32 	%f57, %f55, %f56;
	add.s64 	%rd30, %rd27, %rd17;
	ld.global.nc.f32 	%f58, [%rd30];
	fma.rn.f32 	%f59, %f58, %f57, %f54;
	add.s64 	%rd31, %rd28, %rd14;
	ld.global.nc.f32 	%f60, [%rd31];
	add.s64 	%rd32, %rd29, %rd14;
	ld.global.nc.f32 	%f61, [%rd32];
	add.f32 	%f62, %f60, %f61;
	add.s64 	%rd33, %rd30, %rd17;
	ld.global.nc.f32 	%f63, [%rd33];
	fma.rn.f32 	%f64, %f63, %f62, %f59;
	add.s64 	%rd34, %rd31, %rd14;
	ld.global.nc.f32 	%f65, [%rd34];
	add.s64 	%rd35, %rd32, %rd14;
	ld.global.nc.f32 	%f66, [%rd35];
	add.f32 	%f67, %f65, %f66;
	add.s64 	%rd36, %rd33, %rd17;
	ld.global.nc.f32 	%f68, [%rd36];
	fma.rn.f32 	%f228, %f68, %f67, %f64;
	add.s32 	%r68, %r68, 8;
	add.s32 	%r67, %r67, %r6;
	add.s32 	%r66, %r66, %r7;
	setp.ne.s32 	%p6, %r68, 0;
	@%p6 bra 	$L__BB6_4;
$L__BB6_5:
	setp.eq.s32 	%p7, %r3, 0;
	@%p7 bra 	$L__BB6_13;
	and.b32  	%r15, %r43, 3;
	setp.lt.u32 	%p8, %r3, 4;
	@%p8 bra 	$L__BB6_8;
	mad.lo.s32 	%r53, %r70, %r42, %r1;
	mul.wide.s32 	%rd37, %r53, 4;
	add.s64 	%rd38, %rd3, %rd37;
	ld.global.nc.f32 	%f70, [%rd38];
	add.s64 	%rd39, %rd2, %rd37;
	ld.global.nc.f32 	%f71, [%rd39];
	add.f32 	%f72, %f70, %f71;
	mad.lo.s32 	%r54, %r70, %r44, %r51;
	mul.wide.s32 	%rd40, %r54, 4;
	add.s64 	%rd41, %rd1, %rd40;
	ld.global.nc.f32 	%f73, [%rd41];
	fma.rn.f32 	%f74, %f73, %f72, %f228;
	mul.wide.s32 	%rd42, %r42, 4;
	add.s64 	%rd43, %rd38, %rd42;
	ld.global.nc.f32 	%f75, [%rd43];
	add.s64 	%rd44, %rd39, %rd42;
	ld.global.nc.f32 	%f76, [%rd44];
	add.f32 	%f77, %f75, %f76;
	mul.wide.s32 	%rd45, %r44, 4;
	add.s64 	%rd46, %rd41, %rd45;
	ld.global.nc.f32 	%f78, [%rd46];
	fma.rn.f32 	%f79, %f78, %f77, %f74;
	add.s64 	%rd47, %rd43, %rd42;
	ld.global.nc.f32 	%f80, [%rd47];
	add.s64 	%rd48, %rd44, %rd42;
	ld.global.nc.f32 	%f81, [%rd48];
	add.f32 	%f82, %f80, %f81;
	add.s64 	%rd49, %rd46, %rd45;
	ld.global.nc.f32 	%f83, [%rd49];
	fma.rn.f32 	%f84, %f83, %f82, %f79;
	add.s64 	%rd50, %rd47, %rd42;
	ld.global.nc.f32 	%f85, [%rd50];
	add.s64 	%rd51, %rd48, %rd42;
	ld.global.nc.f32 	%f86, [%rd51];
	add.f32 	%f87, %f85, %f86;
	add.s64 	%rd52, %rd49, %rd45;
	ld.global.nc.f32 	%f88, [%rd52];
	fma.rn.f32 	%f228, %f88, %f87, %f84;
	add.s32 	%r70, %r70, 4;
$L__BB6_8:
	setp.eq.s32 	%p9, %r15, 0;
	@%p9 bra 	$L__BB6_13;
	setp.eq.s32 	%p10, %r15, 1;
	@%p10 bra 	$L__BB6_11;
	mad.lo.s32 	%r55, %r70, %r42, %r1;
	mul.wide.s32 	%rd53, %r55, 4;
	add.s64 	%rd54, %rd3, %rd53;
	ld.global.nc.f32 	%f90, [%rd54];
	add.s64 	%rd55, %rd2, %rd53;
	ld.global.nc.f32 	%f91, [%rd55];
	add.f32 	%f92, %f90, %f91;
	mad.lo.s32 	%r56, %r70, %r44, %r51;
	mul.wide.s32 	%rd56, %r56, 4;
	add.s64 	%rd57, %rd1, %rd56;
	ld.global.nc.f32 	%f93, [%rd57];
	fma.rn.f32 	%f94, %f93, %f92, %f228;
	mul.wide.s32 	%rd58, %r42, 4;
	add.s64 	%rd59, %rd54, %rd58;
	ld.global.nc.f32 	%f95, [%rd59];
	add.s64 	%rd60, %rd55, %rd58;
	ld.global.nc.f32 	%f96, [%rd60];
	add.f32 	%f97, %f95, %f96;
	mul.wide.s32 	%rd61, %r44, 4;
	add.s64 	%rd62, %rd57, %rd61;
	ld.global.nc.f32 	%f98, [%rd62];
	fma.rn.f32 	%f228, %f98, %f97, %f94;
	add.s32 	%r70, %r70, 2;
$L__BB6_11:
	and.b32  	%r57, %r43, 1;
	setp.eq.b32 	%p11, %r57, 1;
	not.pred 	%p12, %p11;
	@%p12 bra 	$L__BB6_13;
	mad.lo.s32 	%r58, %r70, %r42, %r1;
	mul.wide.s32 	%rd63, %r58, 4;
	add.s64 	%rd64, %rd3, %rd63;
	ld.global.nc.f32 	%f99, [%rd64];
	add.s64 	%rd65, %rd2, %rd63;
	ld.global.nc.f32 	%f100, [%rd65];
	add.f32 	%f101, %f99, %f100;
	mad.lo.s32 	%r59, %r70, %r44, %r51;
	mul.wide.s32 	%rd66, %r59, 4;
	add.s64 	%rd67, %rd1, %rd66;
	ld.global.nc.f32 	%f102, [%rd67];
	fma.rn.f32 	%f228, %f102, %f101, %f228;
$L__BB6_13:
	ld.param.u64 	%rd139, [_Z32optimized_shared_backward_kernelPKfS0_S0_PfS1_iii_param_3];
	mad.lo.s32 	%r60, %r44, %r1, %r51;
	cvta.to.global.u64 	%rd68, %rd139;
	mul.wide.s32 	%rd69, %r60, 4;
	add.s64 	%rd70, %rd68, %rd69;
	st.global.f32 	[%rd70], %f228;
$L__BB6_14:
	setp.ge.s32 	%p13, %r1, %r42;
	mov.u32 	%r61, %ctaid.z;
	or.b32  	%r62, %r51, %r61;
	setp.ne.s32 	%p14, %r62, 0;
	or.pred  	%p15, %p14, %p13;
	@%p15 bra 	$L__BB6_29;
	setp.lt.s32 	%p16, %r43, 1;
	mov.f32 	%f237, 0f00000000;
	@%p16 bra 	$L__BB6_28;
	and.b32  	%r20, %r43, 15;
	setp.lt.u32 	%p17, %r43, 16;
	mov.f32 	%f237, 0f00000000;
	mov.b32 	%r75, 0;
	@%p17 bra 	$L__BB6_19;
	and.b32  	%r75, %r43, 2147483632;
	neg.s32 	%r73, %r75;
	shl.b32 	%r23, %r42, 4;
	mov.f32 	%f237, 0f00000000;
	mul.wide.s32 	%rd74, %r42, 4;
	mov.u32 	%r72, %r1;
$L__BB6_18:
	.pragma "nounroll";
	mul.wide.s32 	%rd71, %r72, 4;
	add.s64 	%rd72, %rd3, %rd71;
	ld.global.nc.f32 	%f107, [%rd72];
	add.s64 	%rd73, %rd2, %rd71;
	ld.global.nc.f32 	%f108, [%rd73];
	add.f32 	%f109, %f107, %f108;
	add.f32 	%f110, %f237, %f109;
	add.s64 	%rd75, %rd72, %rd74;
	ld.global.nc.f32 	%f111, [%rd75];
	add.s64 	%rd76, %rd73, %rd74;
	ld.global.nc.f32 	%f112, [%rd76];
	add.f32 	%f113, %f111, %f112;
	add.f32 	%f114, %f110, %f113;
	add.s64 	%rd77, %rd75, %rd74;
	ld.global.nc.f32 	%f115, [%rd77];
	add.s64 	%rd78, %rd76, %rd74;
	ld.global.nc.f32 	%f116, [%rd78];
	add.f32 	%f117, %f115, %f116;
	add.f32 	%f118, %f114, %f117;
	add.s64 	%rd79, %rd77, %rd74;
	ld.global.nc.f32 	%f119, [%rd79];
	add.s64 	%rd80, %rd78, %rd74;
	ld.global.nc.f32 	%f120, [%rd80];
	add.f32 	%f121, %f119, %f120;
	add.f32 	%f122, %f118, %f121;
	add.s64 	%rd81, %rd79, %rd74;
	ld.global.nc.f32 	%f123, [%rd81];
	add.s64 	%rd82, %rd80, %rd74;
	ld.global.nc.f32 	%f124, [%rd82];
	add.f32 	%f125, %f123, %f124;
	add.f32 	%f126, %f122, %f125;
	add.s64 	%rd83, %rd81, %rd74;
	ld.global.nc.f32 	%f127, [%rd83];
	add.s64 	%rd84, %rd82, %rd74;
	ld.global.nc.f32 	%f128, [%rd84];
	add.f32 	%f129, %f127, %f128;
	add.f32 	%f130, %f126, %f129;
	add.s64 	%rd85, %rd83, %rd74;
	ld.global.nc.f32 	%f131, [%rd85];
	add.s64 	%rd86, %rd84, %rd74;
	ld.global.nc.f32 	%f132, [%rd86];
	add.f32 	%f133, %f131, %f132;
	add.f32 	%f134, %f130, %f133;
	add.s64 	%rd87, %rd85, %rd74;
	ld.global.nc.f32 	%f135, [%rd87];
	add.s64 	%rd88, %rd86, %rd74;
	ld.global.nc.f32 	%f136, [%rd88];
	add.f32 	%f137, %f135, %f136;
	add.f32 	%f138, %f134, %f137;
	add.s64 	%rd89, %rd87, %rd74;
	ld.global.nc.f32 	%f139, [%rd89];
	add.s64 	%rd90, %rd88, %rd74;
	ld.global.nc.f32 	%f140, [%rd90];
	add.f32 	%f141, %f139, %f140;
	add.f32 	%f142, %f138, %f141;
	add.s64 	%rd91, %rd89, %rd74;
	ld.global.nc.f32 	%f143, [%rd91];
	add.s64 	%rd92, %rd90, %rd74;
	ld.global.nc.f32 	%f144, [%rd92];
	add.f32 	%f145, %f143, %f144;
	add.f32 	%f146, %f142, %f145;
	add.s64 	%rd93, %rd91, %rd74;
	ld.global.nc.f32 	%f147, [%rd93];
	add.s64 	%rd94, %rd92, %rd74;
	ld.global.nc.f32 	%f148, [%rd94];
	add.f32 	%f149, %f147, %f148;
	add.f32 	%f150, %f146, %f149;
	add.s64 	%rd95, %rd93, %rd74;
	ld.global.nc.f32 	%f151, [%rd95];
	add.s64 	%rd96, %rd94, %rd74;
	ld.global.nc.f32 	%f152, [%rd96];
	add.f32 	%f153, %f151, %f152;
	add.f32 	%f154, %f150, %f153;
	add.s64 	%rd97, %rd95, %rd74;
	ld.global.nc.f32 	%f155, [%rd97];
	add.s64 	%rd98, %rd96, %rd74;
	ld.global.nc.f32 	%f156, [%rd98];
	add.f32 	%f157, %f155, %f156;
	add.f32 	%f158, %f154, %f157;
	add.s64 	%rd99, %rd97, %rd74;
	ld.global.nc.f32 	%f159, [%rd99];
	add.s64 	%rd100, %rd98, %rd74;
	ld.global.nc.f32 	%f160, [%rd100];
	add.f32 	%f161, %f159, %f160;
	add.f32 	%f162, %f158, %f161;
	add.s64 	%rd101, %rd99, %rd74;
	ld.global.nc.f32 	%f163, [%rd101];
	add.s64 	%rd102, %rd100, %rd74;
	ld.global.nc.f32 	%f164, [%rd102];
	add.f32 	%f165, %f163, %f164;
	add.f32 	%f166, %f162, %f165;
	add.s64 	%rd103, %rd101, %rd74;
	ld.global.nc.f32 	%f167, [%rd103];
	add.s64 	%rd104, %rd102, %rd74;
	ld.global.nc.f32 	%f168, [%rd104];
	add.f32 	%f169, %f167, %f168;
	add.f32 	%f237, %f166, %f169;
	add.s32 	%r73, %r73, 16;
	add.s32 	%r72, %r72, %r23;
	setp.ne.s32 	%p18, %r73, 0;
	@%p18 bra 	$L__BB6_18;
$L__BB6_19:
	setp.eq.s32 	%p19, %r20, 0;
	@%p19 bra 	$L__BB6_28;
	and.b32  	%r29, %r43, 7;
	setp.lt.u32 	%p20, %r20, 8;
	@%p20 bra 	$L__BB6_22;
	mad.lo.s32 	%r64, %r75, %r42, %r1;
	mul.wide.s32 	%rd105, %r64, 4;
	add.s64 	%rd106, %rd3, %rd105;
	ld.global.nc.f32 	%f171, [%rd106];
	add.s64 	%rd107, %rd2, %rd105;
	ld.global.nc.f32 	%f172, [%rd107];
	add.f32 	%f173, %f171, %f172;
	add.f32 	%f174, %f237, %f173;
	mul.wide.s32 	%rd108, %r42, 4;
	add.s64 	%rd109, %rd106, %rd108;
	ld.global.nc.f32 	%f175, [%rd109];
	add.s64 	%rd110, %rd107, %rd108;
	ld.global.nc.f32 	%f176, [%rd110];
	add.f32 	%f177, %f175, %f176;
	add.f32 	%f178, %f174, %f177;
	add.s64 	%rd111, %rd109, %rd108;
	ld.global.nc.f32 	%f179, [%rd111];
	add.s64 	%rd112, %rd110, %rd108;
	ld.global.nc.f32 	%f180, [%rd112];
	add.f32 	%f181, %f179, %f180;
	add.f32 	%f182, %f178, %f181;
	add.s64 	%rd113, %rd111, %rd108;
	ld.global.nc.f32 	%f183, [%rd113];
	add.s64 	%rd114, %rd112, %rd108;
	ld.global.nc.f32 	%f184, [%rd114];
	add.f32 	%f185, %f183, %f184;
	add.f32 	%f186, %f182, %f185;
	add.s64 	%rd115, %rd113, %rd108;
	ld.global.nc.f32 	%f187, [%rd115];
	add.s64 	%rd116, %rd114, %rd108;
	ld.global.nc.f32 	%f188, [%rd116];
	add.f32 	%f189, %f187, %f188;
	add.f32 	%f190, %f186, %f189;
	add.s64 	%rd117, %rd115, %rd108;
	ld.global.nc.f32 	%f191, [%rd117];
	add.s64 	%rd118, %rd116, %rd108;
	ld.global.nc.f32 	%f192, [%rd118];
	add.f32 	%f193, %f191, %f192;
	add.f32 	%f194, %f190, %f193;
	add.s64 	%rd119, %rd117, %rd108;
	ld.global.nc.f32 	%f195, [%rd119];
	add.s64 	%rd120, %rd118, %rd108;
	ld.global.nc.f32 	%f196, [%rd120];
	add.f32 	%f197, %f195, %f196;
	add.f32 	%f198, %f194, %f197;
	add.s64 	%rd121, %rd119, %rd108;
	ld.global.nc.f32 	%f199, [%rd121];
	add.s64 	%rd122, %rd120, %rd108;
	ld.global.nc.f32 	%f200, [%rd122];
	add.f32 	%f201, %f199, %f200;
	add.f32 	%f237, %f198, %f201;
	add.s32 	%r75, %r75, 8;
$L__BB6_22:
	setp.eq.s32 	%p21, %r29, 0;
	@%p21 bra 	$L__BB6_28;
	and.b32  	%r32, %r43, 3;
	setp.lt.u32 	%p22, %r29, 4;
	@%p22 bra 	$L__BB6_25;
	mad.lo.s32 	%r65, %r75, %r42, %r1;
	mul.wide.s32 	%rd123, %r65, 4;
	add.s64 	%rd124, %rd3, %rd123;
	ld.global.nc.f32 	%f203, [%rd124];
	add.s64 	%rd125, %rd2, %rd123;
	ld.global.nc.f32 	%f204, [%rd125];
	add.f32 	%f205, %f203, %f204;
	add.f32 	%f206, %f237, %f205;
	mul.wide.s32 	%rd126, %r42, 4;
	add.s64 	%rd127, %rd124, %rd126;
	ld.global.nc.f32 	%f207, [%rd127];
	add.s64 	%rd128, %rd125, %rd126;
	ld.global.nc.f32 	%f208, [%rd128];
	add.f32 	%f209, %f207, %f208;
	add.f32 	%f210, %f206, %f209;
	add.s64 	%rd129, %rd127, %rd126;
	ld.global.nc.f32 	%f211, [%rd129];
	add.s64 	%rd130, %rd128, %rd126;
	ld.global.nc.f32 	%f212, [%rd130];
	add.f32 	%f213, %f211, %f212;
	add.f32 	%f214, %f210, %f213;
	add.s64 	%rd131, %rd129, %rd126;
	ld.global.nc.f32 	%f215, [%rd131];
	add.s64 	%rd132, %rd130, %rd126;
	ld.global.nc.f32 	%f216, [%rd132];
	add.f32 	%f217, %f215, %f216;
	add.f32 	%f237, %f214, %f217;
	add.s32 	%r75, %r75, 4;
$L__BB6_25:
	setp.eq.s32 	%p23, %r32, 0;
	@%p23 bra 	$L__BB6_28;
	mad.lo.s32 	%r78, %r75, %r42, %r1;
	neg.s32 	%r77, %r32;
$L__BB6_27:
	.pragma "nounroll";
	mul.wide.s32 	%rd133, %r78, 4;
	add.s64 	%rd134, %rd3, %rd133;
	ld.global.nc.f32 	%f218, [%rd134];
	add.s64 	%rd135, %rd2, %rd133;
	ld.global.nc.f32 	%f219, [%rd135];
	add.f32 	%f220, %f218, %f219;
	add.f32 	%f237, %f237, %f220;
	add.s32 	%r78, %r78, %r42;
	add.s32 	%r77, %r77, 1;
	setp.ne.s32 	%p24, %r77, 0;
	@%p24 bra 	$L__BB6_27;
$L__BB6_28:
	ld.param.u64 	%rd140, [_Z32optimized_shared_backward_kernelPKfS0_S0_PfS1_iii_param_4];
	cvta.to.global.u64 	%rd136, %rd140;
	mul.wide.s32 	%rd137, %r1, 4;
	add.s64 	%rd138, %rd136, %rd137;
	st.global.f32 	[%rd138], %f237;
$L__BB6_29:
	ret;

}
	// .globl	merge_gradients_kernel
.visible .entry merge_gradients_kernel(
	.param .u64 .ptr .align 1 merge_gradients_kernel_param_0,
	.param .u64 .ptr .align 1 merge_gradients_kernel_param_1,
	.param .u64 .ptr .align 1 merge_gradients_kernel_param_2,
	.param .u32 merge_gradients_kernel_param_3
)
{
	.reg .pred 	%p<2>;
	.reg .b32 	%r<6>;
	.reg .b32 	%f<4>;
	.reg .b64 	%rd<11>;

	ld.param.u64 	%rd1, [merge_gradients_kernel_param_0];
	ld.param.u64 	%rd2, [merge_gradients_kernel_param_1];
	ld.param.u64 	%rd3, [merge_gradients_kernel_param_2];
	ld.param.u32 	%r2, [merge_gradients_kernel_param_3];
	mov.u32 	%r3, %ctaid.x;
	mov.u32 	%r4, %ntid.x;
	mov.u32 	%r5, %tid.x;
	mad.lo.s32 	%r1, %r3, %r4, %r5;
	setp.ge.s32 	%p1, %r1, %r2;
	@%p1 bra 	$L__BB7_2;
	cvta.to.global.u64 	%rd4, %rd2;
	cvta.to.global.u64 	%rd5, %rd3;
	cvta.to.global.u64 	%rd6, %rd1;
	mul.wide.s32 	%rd7, %r1, 4;
	add.s64 	%rd8, %rd4, %rd7;
	ld.global.f32 	%f1, [%rd8];
	add.s64 	%rd9, %rd5, %rd7;
	ld.global.f32 	%f2, [%rd9];
	add.f32 	%f3, %f1, %f2;
	add.s64 	%rd10, %rd6, %rd7;
	st.global.f32 	[%rd10], %f3;
$L__BB7_2:
	ret;

}


// ===== COMPILED SASS (sm_100) =====

	.target	sm_100

	.elftype	@"ET_EXEC"


//--------------------- .note.nv.tkinfo           --------------------------
	.section	.note.nv.tkinfo,"",@"SHT_NOTE"
	.sectionflags	@"SHF_NOTE_NV_TKINFO"
	.tkinfo
        /*0018*/ 	.word	0x00000002
        /*0030*/ 	.string	""
        /*0030*/ 	.string	"ptxas"
        /*0030*/ 	.string	"Cuda compilation tools, release 13.0, V13.0.88"
        /*0030*/ 	.string	"Build cuda_13.0.r13.0/compiler.36424714_0"
        /*0030*/ 	.string	"-arch sm_100 -m 64 "



//--------------------- .note.nv.cuinfo           --------------------------
	.section	.note.nv.cuinfo,"",@"SHT_NOTE"
	.sectionflags	@"SHF_NOTE_NV_CUINFO"
        /*0018*/ 	.short	0x0002
        /*001a*/ 	.short	0x0064
        /*001c*/ 	.short	0x0082
	.zero		2


//--------------------- .nv.info                  --------------------------
	.section	.nv.info,"",@"SHT_CUDA_INFO"
	.align	4


	//----- nvinfo : EIATTR_REGCOUNT
	.align		4
        /*0000*/ 	.byte	0x04, 0x2f
        /*0002*/ 	.short	(.L_11 - .L_10)
	.align		4
.L_10:
        /*0004*/ 	.word	index@(_Z31optimized_linear_forward_kernelPKfS0_S0_Pfiii)
        /*0008*/ 	.word	0x00000020


	//----- nvinfo : EIATTR_FRAME_SIZE
	.align		4
.L_11:
        /*000c*/ 	.byte	0x04, 0x11
        /*000e*/ 	.short	(.L_13 - .L_12)
	.align		4
.L_12:
        /*0010*/ 	.word	index@(_Z31optimized_linear_forward_kernelPKfS0_S0_Pfiii)
        /*0014*/ 	.word	0x00000000


	//----- nvinfo : EIATTR_REGCOUNT
	.align		4
.L_13:
        /*0018*/ 	.byte	0x04, 0x2f
        /*001a*/ 	.short	(.L_15 - .L_14)
	.align		4
.L_14:
        /*001c*/ 	.word	index@(_Z22fc_tanh_forward_kernelPKfS0_S0_Pfiii)
        /*0020*/ 	.word	0x00000020


	//----- nvinfo : EIATTR_FRAME_SIZE
	.align		4
.L_15:
        /*0024*/ 	.byte	0x04, 0x11
        /*0026*/ 	.short	(.L_17 - .L_16)
	.align		4
.L_16:
        /*0028*/ 	.word	index@(_Z22fc_tanh_forward_kernelPKfS0_S0_Pfiii)
        /*002c*/ 	.word	0x00000000


	//----- nvinfo : EIATTR_REGCOUNT
	.align		4
.L_17:
        /*0030*/ 	.byte	0x04, 0x2f
        /*0032*/ 	.short	(.L_19 - .L_18)
	.align		4
.L_18:
        /*0034*/ 	.word	index@(_Z28optimized_weight_grad_kernelPKfS0_Pfiii)
        /*0038*/ 	.word	0x00000012


	//----- nvinfo : EIATTR_FRAME_SIZE
	.align		4
.L_19:
        /*003c*/ 	.byte	0x04, 0x11
        /*003e*/ 	.short	(.L_21 - .L_20)
	.align		4
.L_20:
        /*0040*/ 	.word	index@(_Z28optimized_weight_grad_kernelPKfS0_Pfiii)
        /*0044*/ 	.word	0x00000000


	//----- nvinfo : EIATTR_REGCOUNT
	.align		4
.L_21:
        /*0048*/ 	.byte	0x04, 0x2f
        /*004a*/ 	.short	(.L_23 - .L_22)
	.align		4
.L_22:
        /*004c*/ 	.word	index@(_Z26optimized_bias_grad_kernelPKfPfii)
        /*0050*/ 	.word	0x0000000c


	//----- nvinfo : EIATTR_FRAME_SIZE
	.align		4
.L_23:
        /*0054*/ 	.byte	0x04, 0x11
        /*0056*/ 	.short	(.L_25 - .L_24)
	.align		4
.L_24:
        /*0058*/ 	.word	index@(_Z26optimized_bias_grad_kernelPKfPfii)
        /*005c*/ 	.word	0x00000000


	//----- nvinfo : EIATTR_REGCOUNT
	.align		4
.L_25:
        /*0060*/ 	.byte	0x04, 0x2f
        /*0062*/ 	.short	(.L_27 - .L_26)
	.align		4
.L_26:
        /*0064*/ 	.word	index@(_Z26compute_hidden_grad_kernelPKfS0_Pfiii)
        /*0068*/ 	.word	0x00000020


	//----- nvinfo : EIATTR_FRAME_SIZE
	.align		4
.L_27:
        /*006c*/ 	.byte	0x04, 0x11
        /*006e*/ 	.short	(.L_29 - .L_28)
	.align		4
.L_28:
        /*0070*/ 	.word	index@(_Z26compute_hidden_grad_kernelPKfS0_Pfiii)
        /*0074*/ 	.word	0x00000000


	//----- nvinfo : EIATTR_REGCOUNT
	.align		4
.L_29:
        /*0078*/ 	.byte	0x04, 0x2f
        /*007a*/ 	.short	(.L_31 - .L_30)
	.align		4
.L_30:
        /*007c*/ 	.word	index@(_Z31compute_tanh_hidden_grad_kernelPKfS0_S0_Pfiii)
        /*0080*/ 	.word	0x00000020


	//----- nvinfo : EIATTR_FRAME_SIZE
	.align		4
.L_31:
        /*0084*/ 	.byte	0x04, 0x11
        /*0086*/ 	.short	(.L_33 - .L_32)
	.align		4
.L_32:
        /*0088*/ 	.word	index@(_Z31compute_tanh_hidden_grad_kernelPKfS0_S0_Pfiii)
        /*008c*/ 	.word	0x00000000


	//----- nvinfo : EIATTR_REGCOUNT
	.align		4
.L_33:
        /*0090*/ 	.byte	0x04, 0x2f
        /*0092*/ 	.short	(.L_35 - .L_34)
	.align		4
.L_34:
        /*0094*/ 	.word	index@(_Z32optimized_shared_backward_kernelPKfS0_S0_PfS1_iii)
        /*0098*/ 	.word	0x00000020


	//----- nvinfo : EIATTR_FRAME_SIZE
	.align		4
.L_35:
        /*009c*/ 	.byte	0x04, 0x11
        /*009e*/ 	.short	(.L_37 - .L_36)
	.align		4
.L_36:
        /*00a0*/ 	.word	index@(_Z32optimized_shared_backward_kernelPKfS0_S0_PfS1_iii)
        /*00a4*/ 	.word	0x00000000


	//----- nvinfo : EIATTR_REGCOUNT
	.align		4
.L_37:
        /*00a8*/ 	.byte	0x04, 0x2f
        /*00aa*/ 	.short	(.L_39 - .L_38)
	.align		4
.L_38:
        /*00ac*/ 	.word	index@(merge_gradients_kernel)
        /*00b0*/ 	.word	0x0000000c


	//----- nvinfo : EIATTR_FRAME_SIZE
	.align		4
.L_39:
        /*00b4*/ 	.byte	0x04, 0x11
        /*00b6*/ 	.short	(.L_41 - .L_40)
	.align		4
.L_40:
        /*00b8*/ 	.word	index@(merge_gradients_kernel)
        /*00bc*/ 	.word	0x00000000


	//----- nvinfo : EIATTR_MIN_STACK_SIZE
	.align		4
.L_41:
        /*00c0*/ 	.byte	0x04, 0x12
        /*00c2*/ 	.short	(.L_43 - .L_42)
	.align		4
.L_42:
        /*00c4*/ 	.word	index@(merge_gradients_kernel)
        /*00c8*/ 	.word	0x00000000


	//----- nvinfo : EIATTR_MIN_STACK_SIZE
	.align		4
.L_43:
        /*00cc*/ 	.byte	0x04, 0x12
        /*00ce*/ 	.short	(.L_45 - .L_44)
	.align		4
.L_44:
        /*00d0*/ 	.word	index@(_Z32optimized_shared_backward_kernelPKfS0_S0_PfS1_iii)
        /*00d4*/ 	.word	0x00000000


	//----- nvinfo : EIATTR_MIN_STACK_SIZE
	.align		4
.L_45:
        /*00d8*/ 	.byte	0x04, 0x12
        /*00da*/ 	.short	(.L_47 - .L_46)
	.align		4
.L_46:
        /*00dc*/ 	.word	index@(_Z31compute_tanh_hidden_grad_kernelPKfS0_S0_Pfiii)
        /*00e0*/ 	.word	0x00000000


	//----- nvinfo : EIATTR_MIN_STACK_SIZE
	.align		4
.L_47:
        /*00e4*/ 	.byte	0x04, 0x12
        /*00e6*/ 	.short	(.L_49 - .L_48)
	.align		4
.L_48:
        /*00e8*/ 	.word	index@(_Z26compute_hidden_grad_kernelPKfS0_Pfiii)
        /*00ec*/ 	.word	0x00000000


	//----- nvinfo : EIATTR_MIN_STACK_SIZE
	.align		4
.L_49:
        /*00f0*/ 	.byte	0x04, 0x12
        /*00f2*/ 	.short	(.L_51 - .L_50)
	.align		4
.L_50:
        /*00f4*/ 	.word	index@(_Z26optimized_bias_grad_kernelPKfPfii)
        /*00f8*/ 	.word	0x00000000


	//----- nvinfo : EIATTR_MIN_STACK_SIZE
	.align		4
.L_51:
        /*00fc*/ 	.byte	0x04, 0x12
        /*00fe*/ 	.short	(.L_53 - .L_52)
	.align		4
.L_52:
        /*0100*/ 	.word	index@(_Z28optimized_weight_grad_kernelPKfS0_Pfiii)
        /*0104*/ 	.word	0x00000000


	//----- nvinfo : EIATTR_MIN_STACK_SIZE
	.align		4
.L_53:
        /*0108*/ 	.byte	0x04, 0x12
        /*010a*/ 	.short	(.L_55 - .L_54)
	.align		4
.L_54:
        /*010c*/ 	.word	index@(_Z22fc_tanh_forward_kernelPKfS0_S0_Pfiii)
        /*0110*/ 	.word	0x00000000


	//----- nvinfo : EIATTR_MIN_STACK_SIZE
	.align		4
.L_55:
        /*0114*/ 	.byte	0x04, 0x12
        /*0116*/ 	.short	(.L_57 - .L_56)
	.align		4
.L_56:
        /*0118*/ 	.word	index@(_Z31optimized_linear_forward_kernelPKfS0_S0_Pfiii)
        /*011c*/ 	.word	0x00000000
.L_57:


//--------------------- .nv.compat                --------------------------
	.section	.nv.compat,"",@"SHT_CUDA_COMPAT_INFO"
	.align	4
        /*0000*/ 	.byte	0x02, 0x09, 0x00, 0x00, 0x02, 0x02, 0x01, 0x00, 0x02, 0x05, 0x05, 0x00, 0x03, 0x07, 0x01, 0x01
        /*0010*/ 	.byte	0x02, 0x03, 0x00, 0x00, 0x02, 0x06, 0x01, 0x00, 0x04, 0x0b, 0x08, 0x00, 0x01, 0x00, 0x00, 0x00
        /*0020*/ 	.byte	0x00, 0x00, 0x00, 0x00


//--------------------- .nv.info.merge_gradients_kernel --------------------------
	.section	.nv.info.merge_gradients_kernel,"",@"SHT_CUDA_INFO"
	.sectionflags	@""
	.align	4


	//----- nvinfo : EIATTR_CUDA_API_VERSION
	.align		4
        /*0000*/ 	.byte	0x04, 0x37
        /*0002*/ 	.short	(.L_59 - .L_58)
.L_58:
        /*0004*/ 	.word	0x00000082


	//----- nvinfo : EIATTR_KPARAM_INFO
	.align		4
.L_59:
        /*0008*/ 	.byte	0x04, 0x17
        /*000a*/ 	.short	(.L_61 - .L_60)
.L_60:
        /*000c*/ 	.word	0x00000000
        /*0010*/ 	.short	0x0003
        /*0012*/ 	.short	0x0018
        /*0014*/ 	.byte	0x00, 0xf0, 0x11, 0x00


	//----- nvinfo : EIATTR_KPARAM_INFO
	.align		4
.L_61:
        /*0018*/ 	.byte	0x04, 0x17
        /*001a*/ 	.short	(.L_63 - .L_62)
.L_62:
        /*001c*/ 	.word	0x00000000
        /*0020*/ 	.short	0x0002
        /*0022*/ 	.short	0x0010
        /*0024*/ 	.byte	0x00, 0xf5, 0x21, 0x00


	//----- nvinfo : EIATTR_KPARAM_INFO
	.align		4
.L_63:
        /*0028*/ 	.byte	0x04, 0x17
        /*002a*/ 	.short	(.L_65 - .L_64)
.L_64:
        /*002c*/ 	.word	0x00000000
        /*0030*/ 	.short	0x0001
        /*0032*/ 	.short	0x0008
        /*0034*/ 	.byte	0x00, 0xf5, 0x21, 0x00


	//----- nvinfo : EIATTR_KPARAM_INFO
	.align		4
.L_65:
        /*0038*/ 	.byte	0x04, 0x17
        /*003a*/ 	.short	(.L_67 - .L_66)
.L_66:
        /*003c*/ 	.word	0x00000000
        /*0040*/ 	.short	0x0000
        /*0042*/ 	.short	0x0000
        /*0044*/ 	.byte	0x00, 0xf5, 0x21, 0x00


	//----- nvinfo : EIATTR_SPARSE_MMA_MASK
	.align		4
.L_67:
        /*0048*/ 	.byte	0x03, 0x50
        /*004a*/ 	.short	0x0000


	//----- nvinfo : EIATTR_MAXREG_COUNT
	.align		4
        /*004c*/ 	.byte	0x03, 0x1b
        /*004e*/ 	.short	0x00ff


	//----- nvinfo : EIATTR_MERCURY_ISA_VERSION
	.align		4
        /*0050*/ 	.byte	0x03, 0x5f
        /*0052*/ 	.short	0x0101


	//----- nvinfo : EIATTR_VRC_CTA_INIT_COUNT
	.align		4
        /*0054*/ 	.byte	0x02, 0x4a
	.zero		1
	.zero		1


	//----- nvinfo : EIATTR_EXIT_INSTR_OFFSETS
	.align		4
        /*0058*/ 	.byte	0x04, 0x1c
        /*005a*/ 	.short	(.L_69 - .L_68)


	//   ....[0]....
.L_68:
        /*005c*/ 	.word	0x00000070


	//   ....[1]....
        /*0060*/ 	.word	0x00000130


	//----- nvinfo : EIATTR_CBANK_PARAM_SIZE
	.align		4
.L_69:
        /*0064*/ 	.byte	0x03, 0x19
        /*0066*/ 	.short	0x001c


	//----- nvinfo : EIATTR_PARAM_CBANK
	.align		4
        /*0068*/ 	.byte	0x04, 0x0a
        /*006a*/ 	.short	(.L_71 - .L_70)
	.align		4
.L_70:
        /*006c*/ 	.word	index@(.nv.constant0.merge_gradients_kernel)
        /*0070*/ 	.short	0x0380
        /*0072*/ 	.short	0x001c


	//----- nvinfo : EIATTR_SW_WAR
	.align		4
.L_71:
        /*0074*/ 	.byte	0x04, 0x36
        /*0076*/ 	.short	(.L_73 - .L_72)
.L_72:
        /*0078*/ 	.word	0x00000008
.L_73:


//--------------------- .nv.info._Z32optimized_shared_backward_kernelPKfS0_S0_PfS1_iii --------------------------
	.section	.nv.info._Z32optimized_shared_backward_kernelPKfS0_S0_PfS1_iii,"",@"SHT_CUDA_INFO"
	.sectionflags	@""
	.align	4


	//----- nvinfo : EIATTR_CUDA_API_VERSION
	.align		4
        /*0000*/ 	.byte	0x04, 0x37
        /*0002*/ 	.short	(.L_75 - .L_74)
.L_74:
        /*0004*/ 	.word	0x00000082


	//----- nvinfo : EIATTR_KPARAM_INFO
	.align		4
.L_75:
        /*0008*/ 	.byte	0x04, 0x17
        /*000a*/ 	.short	(.L_77 - .L_76)
.L_76:
        /*000c*/ 	.word	0x00000000
        /*0010*/ 	.short	0x0007
        /*0012*/ 	.short	0x0030
        /*0014*/ 	.byte	0x00, 0xf0, 0x11, 0x00


	//----- nvinfo : EIATTR_KPARAM_INFO
	.align		4
.L_77:
        /*0018*/ 	.byte	0x04, 0x17
        /*001a*/ 	.short	(.L_79 - .L_78)
.L_78:
        /*001c*/ 	.word	0x00000000
        /*0020*/ 	.short	0x0006
        /*0022*/ 	.short	0x002c
        /*0024*/ 	.byte	0x00, 0xf0, 0x11, 0x00


	//----- nvinfo : EIATTR_KPARAM_INFO
	.align		4
.L_79:
        /*0028*/ 	.byte	0x04, 0x17
        /*002a*/ 	.short	(.L_81 - .L_80)
.L_80:
        /*002c*/ 	.word	0x00000000
        /*0030*/ 	.short	0x0005
        /*0032*/ 	.short	0x0028
        /*0034*/ 	.byte	0x00, 0xf0, 0x11, 0x00


	//----- nvinfo : EIATTR_KPARAM_INFO
	.align		4
.L_81:
        /*0038*/ 	.byte	0x04, 0x17
        /*003a*/ 	.short	(.L_83 - .L_82)
.L_82:
        /*003c*/ 	.word	0x00000000
        /*0040*/ 	.short	0x0004
        /*0042*/ 	.short	0x0020
        /*0044*/ 	.byte	0x00, 0xf5, 0x21, 0x00


	//----- nvinfo : EIATTR_KPARAM_INFO
	.align		4
.L_83:
        /*0048*/ 	.byte	0x04, 0x17
        /*004a*/ 	.short	(.L_85 - .L_84)
.L_84:
        /*004c*/ 	.word	0x00000000
        /*0050*/ 	.short	0x0003
        /*0052*/ 	.short	0x0018
        /*0054*/ 	.byte	0x00, 0xf5, 0x21, 0x00


	//----- nvinfo : EIATTR_KPARAM_INFO
	.align		4
.L_85:
        /*0058*/ 	.byte	0x04, 0x17
        /*005a*/ 	.short	(.L_87 - .L_86)
.L_86:
        /*005c*/ 	.word	0x00000000
        /*0060*/ 	.short	0x0002
        /*0062*/ 	.short	0x0010
        /*0064*/ 	.byte	0x00, 0xf5, 0x21, 0x00


	//----- nvinfo : EIATTR_KPARAM_INFO
	.align		4
.L_87:
        /*0068*/ 	.byte	0x04, 0x17
        /*006a*/ 	.short	(.L_89 - .L_88)
.L_88:
        /*006c*/ 	.word	0x00000000
        /*0070*/ 	.short	0x0001
        /*0072*/ 	.short	0x0008
        /*0074*/ 	.byte	0x00, 0xf5, 0x21, 0x00


	//----- nvinfo : EIATTR_KPARAM_INFO
	.align		4
.L_89:
        /*0078*/ 	.byte	0x04, 0x17
        /*007a*/ 	.short	(.L_91 - .L_90)
.L_90:
        /*007c*/ 	.word	0x00000000
        /*0080*/ 	.short	0x0000
        /*0082*/ 	.short	0x0000
        /*0084*/ 	.byte	0x00, 0xf5, 0x21, 0x00


	//----- nvinfo : EIATTR_SPARSE_MMA_MASK
	.align		4
.L_91:
        /*0088*/ 	.byte	0x03, 0x50
        /*008a*/ 	.short	0x0000


	//----- nvinfo : EIATTR_MAXREG_COUNT
	.align		4
        /*008c*/ 	.byte	0x03, 0x1b
        /*008e*/ 	.short	0x00ff


	//----- nvinfo : EIATTR_MERCURY_ISA_VERSION
	.align		4
        /*0090*/ 	.byte	0x03, 0x5f
        /*0092*/ 	.short	0x0101


	//----- nvinfo : EIATTR_VRC_CTA_INIT_COUNT
	.align		4
        /*0094*/ 	.byte	0x02, 0x4a
	.zero		1
	.zero		1


	//----- nvinfo : EIATTR_EXIT_INSTR_OFFSETS
	.align		4
        /*0098*/ 	.byte	0x04, 0x1c
        /*009a*/ 	.short	(.L_93 - .L_92)


	//   ....[0]....
.L_92:
        /*009c*/ 	.word	0x00000c20


	//   ....[1]....
        /*00a0*/ 	.word	0x00001a30


	//----- nvinfo : EIATTR_CRS_STACK_SIZE
	.align		4
.L_93:
        /*00a4*/ 	.byte	0x04, 0x1e
        /*00a6*/ 	.short	(.L_95 - .L_94)
.L_94:
        /*00a8*/ 	.word	0x00000000


	//----- nvinfo : EIATTR_CBANK_PARAM_SIZE
	.align		4
.L_95:
        /*00ac*/ 	.byte	0x03, 0x19
        /*00ae*/ 	.short	0x0034


	//----- nvinfo : EIATTR_PARAM_CBANK
	.align		4
        /*00b0*/ 	.byte	0x04, 0x0a
        /*00b2*/ 	.short	(.L_97 - .L_96)
	.align		4
.L_96:
        /*00b4*/ 	.word	index@(.nv.constant0._Z32optimized_shared_backward_kernelPKfS0_S0_PfS1_iii)
        /*00b8*/ 	.short	0x0380
        /*00ba*/ 	.short	0x0034


	//----- nvinfo : EIATTR_SW_WAR
	.align		4
.L_97:
        /*00bc*/ 	.byte	0x04, 0x36
        /*00be*/ 	.short	(.L_99 - .L_98)
.L_98:
        /*00c0*/ 	.word	0x00000008
.L_99:


//--------------------- .nv.info._Z31compute_tanh_hidden_grad_kernelPKfS0_S0_Pfiii --------------------------
	.section	.nv.info._Z31compute_tanh_hidden_grad_kernelPKfS0_S0_Pfiii,"",@"SHT_CUDA_INFO"
	.sectionflags	@""
	.align	4


	//----- nvinfo : EIATTR_CUDA_API_VERSION
	.align		4
        /*0000*/ 	.byte	0x04, 0x37
        /*0002*/ 	.short	(.L_101 - .L_100)
.L_100:
        /*0004*/ 	.word	0x00000082


	//----- nvinfo : EIATTR_KPARAM_INFO
	.align		4
.L_101:
        /*0008*/ 	.byte	0x04, 0x17
        /*000a*/ 	.short	(.L_103 - .L_102)
.L_102:
        /*000c*/ 	.word	0x00000000
        /*0010*/ 	.short	0x0006
        /*0012*/ 	.short	0x0028
        /*0014*/ 	.byte	0x00, 0xf0, 0x11, 0x00


	//----- nvinfo : EIATTR_KPARAM_INFO
	.align		4
.L_103:
        /*0018*/ 	.byte	0x04, 0x17
        /*001a*/ 	.short	(.L_105 - .L_104)
.L_104:
        /*001c*/ 	.word	0x00000000
        /*0020*/ 	.short	0x0005
        /*0022*/ 	.short	0x0024
        /*0024*/ 	.byte	0x00, 0xf0, 0x11, 0x00


	//----- nvinfo : EIATTR_KPARAM_INFO
	.align		4
.L_105:
        /*0028*/ 	.byte	0x04, 0x17
        /*002a*/ 	.short	(.L_107 - .L_106)
.L_106:
        /*002c*/ 	.word	0x00000000
        /*0030*/ 	.short	0x0004
        /*0032*/ 	.short	0x0020
        /*0034*/ 	.byte	0x00, 0xf0, 0x11, 0x00


	//----- nvinfo : EIATTR_KPARAM_INFO
	.align		4
.L_107:
        /*0038*/ 	.byte	0x04, 0x17
        /*003a*/ 	.short	(.L_109 - .L_108)
.L_108:
        /*003c*/ 	.word	0x00000000
        /*0040*/ 	.short	0x0003
        /*0042*/ 	.short	0x0018
        /*0044*/ 	.byte	0x00, 0xf5, 0x21, 0x00


	//----- nvinfo : EIATTR_KPARAM_INFO
	.align		4
.L_109:
        /*0048*/ 	.byte	0x04, 0x17
        /*004a*/ 	.short	(.L_111 - .L_110)
.L_110:
        /*004c*/ 	.word	0x00000000
        /*0050*/ 	.short	0x0002
        /*0052*/ 	.short	0x0010
        /*0054*/ 	.byte	0x00, 0xf5, 0x21, 0x00


	//----- nvinfo : EIATTR_KPARAM_INFO
	.align		4
.L_111:
        /*0058*/ 	.byte	0x04, 0x17
        /*005a*/ 	.short	(.L_113 - .L_112)
.L_112:
        /*005c*/ 	.word	0x00000000
        /*0060*/ 	.short	0x0001
        /*0062*/ 	.short	0x0008
        /*0064*/ 	.byte	0x00, 0xf5, 0x21, 0x00


	//----- nvinfo : EIATTR_KPARAM_INFO
	.align		4
.L_113:
        /*0068*/ 	.byte	0x04, 0x17
        /*006a*/ 	.short	(.L_115 - .L_114)
.L_114:
        /*006c*/ 	.word	0x00000000
        /*0070*/ 	.short	0x0000
        /*0072*/ 	.short	0x0000
        /*0074*/ 	.byte	0x00, 0xf5, 0x21, 0x00


	//----- nvinfo : EIATTR_SPARSE_MMA_MASK
	.align		4
.L_115:
        /*0078*/ 	.byte	0x03, 0x50
        /*007a*/ 	.short	0x0000


	//----- nvinfo : EIATTR_MAXREG_COUNT
	.align		4
        /*007c*/ 	.byte	0x03, 0x1b
        /*007e*/ 	.short	0x00ff


	//----- nvinfo : EIATTR_MERCURY_ISA_VERSION
	.align		4
        /*0080*/ 	.byte	0x03, 0x5f
        /*0082*/ 	.short	0x0101


	//----- nvinfo : EIATTR_VRC_CTA_INIT_COUNT
	.align		4
        /*0084*/ 	.byte	0x02, 0x4a
	.zero		1
	.zero		1


	//----- nvinfo : EIATTR_EXIT_INSTR_OFFSETS
	.align		4
        /*0088*/ 	.byte	0x04, 0x1c
        /*008a*/ 	.short	(.L_117 - .L_116)


	//   ....[0]....
.L_116:
        /*008c*/ 	.word	0x00000090


	//   ....[1]....
        /*0090*/ 	.word	0x00000a00


	//----- nvinfo : EIATTR_CBANK_PARAM_SIZE
	.align		4
.L_117:
        /*0094*/ 	.byte	0x03, 0x19
        /*0096*/ 	.short	0x002c


	//----- nvinfo : EIATTR_PARAM_CBANK
	.align		4
        /*0098*/ 	.byte	0x04, 0x0a
        /*009a*/ 	.short	(.L_119 - .L_118)
	.align		4
.L_118:
        /*009c*/ 	.word	index@(.nv.constant0._Z31compute_tanh_hidden_grad_kernelPKfS0_S0_Pfiii)
        /*00a0*/ 	.short	0x0380
        /*00a2*/ 	.short	0x002c


	//----- nvinfo : EIATTR_SW_WAR
	.align		4
.L_119:
        /*00a4*/ 	.byte	0x04, 0x36
        /*00a6*/ 	.short	(.L_121 - .L_120)
.L_120:
        /*00a8*/ 	.word	0x00000008
.L_121:


//--------------------- .nv.info._Z26compute_hidden_grad_kernelPKfS0_Pfiii --------------------------
	.section	.nv.info._Z26compute_hidden_grad_kernelPKfS0_Pfiii,"",@"SHT_CUDA_INFO"
	.sectionflags	@""
	.align	4


	//----- nvinfo : EIATTR_CUDA_API_VERSION
	.align		4
        /*0000*/ 	.byte	0x04, 0x37
        /*0002*/ 	.short	(.L_123 - .L_122)
.L_122:
        /*0004*/ 	.word	0x00000082


	//----- nvinfo : EIATTR_KPARAM_INFO
	.align		4
.L_123:
        /*0008*/ 	.byte	0x04, 0x17
        /*000a*/ 	.short	(.L_125 - .L_124)
.L_124:
        /*000c*/ 	.word	0x00000000
        /*0010*/ 	.short	0x0005
        /*0012*/ 	.short	0x0020
        /*0014*/ 	.byte	0x00, 0xf0, 0x11, 0x00


	//----- nvinfo : EIATTR_KPARAM_INFO
	.align		4
.L_125:
        /*0018*/ 	.byte	0x04, 0x17
        /*001a*/ 	.short	(.L_127 - .L_126)
.L_126:
        /*001c*/ 	.word	0x00000000
        /*0020*/ 	.short	0x0004
        /*0022*/ 	.short	0x001c
        /*0024*/ 	.byte	0x00, 0xf0, 0x11, 0x00


	//----- nvinfo : EIATTR_KPARAM_INFO
	.align		4
.L_127:
        /*0028*/ 	.byte	0x04, 0x17
        /*002a*/ 	.short	(.L_129 - .L_128)
.L_128:
        /*002c*/ 	.word	0x00000000
        /*0030*/ 	.short	0x0003
        /*0032*/ 	.short	0x0018
        /*0034*/ 	.byte	0x00, 0xf0, 0x11, 0x00


	//----- nvinfo : EIATTR_KPARAM_INFO
	.align		4
.L_129:
        /*0038*/ 	.byte	0x04, 0x17
        /*003a*/ 	.short	(.L_131 - .L_130)
.L_130:
        /*003c*/ 	.word	0x00000000
        /*0040*/ 	.short	0x0002
        /*0042*/ 	.short	0x0010
        /*0044*/ 	.byte	0x00, 0xf5, 0x21, 0x00


	//----- nvinfo : EIATTR_KPARAM_INFO
	.align		4
.L_131:
        /*0048*/ 	.byte	0x04, 0x17
        /*004a*/ 	.short	(.L_133 - .L_132)
.L_132:
        /*004c*/ 	.word	0x00000000
        /*0050*/ 	.short	0x0001
        /*0052*/ 	.short	0x0008
        /*0054*/ 	.byte	0x00, 0xf5, 0x21, 0x00


	//----- nvinfo : EIATTR_KPARAM_INFO
	.align		4
.L_133:
        /*0058*/ 	.byte	0x04, 0x17
        /*005a*/ 	.short	(.L_135 - .L_134)
.L_134:
        /*005c*/ 	.word	0x00000000
        /*0060*/ 	.short	0x0000
        /*0062*/ 	.short	0x0000
        /*0064*/ 	.byte	0x00, 0xf5, 0x21, 0x00


	//----- nvinfo : EIATTR_SPARSE_MMA_MASK
	.align		4
.L_135:
        /*0068*/ 	.byte	0x03, 0x50
        /*006a*/ 	.short	0x0000


	//----- nvinfo : EIATTR_MAXREG_COUNT
	.align		4
        /*006c*/ 	.byte	0x03, 0x1b
        /*006e*/ 	.short	0x00ff


	//----- nvinfo : EIATTR_MERCURY_ISA_VERSION
	.align		4
        /*0070*/ 	.byte	0x03, 0x5f
        /*0072*/ 	.short	0x0101


	//----- nvinfo : EIATTR_VRC_CTA_INIT_COUNT
	.align		4
        /*0074*/ 	.byte	0x02, 0x4a
	.zero		1
	.zero		1


	//----- nvinfo : EIATTR_EXIT_INSTR_OFFSETS
	.align		4
        /*0078*/ 	.byte	0x04, 0x1c
        /*007a*/ 	.short	(.L_137 - .L_136)


	//   ....[0]....
.L_136:
        /*007c*/ 	.word	0x00000090


	//   ....[1]....
        /*0080*/ 	.word	0x000009e0


	//----- nvinfo : EIATTR_CBANK_PARAM_SIZE
	.align		4
.L_137:
        /*0084*/ 	.byte	0x03, 0x19
        /*0086*/ 	.short	0x0024


	//----- nvinfo : EIATTR_PARAM_CBANK
	.align		4
        /*0088*/ 	.byte	0x04, 0x0a
        /*008a*/ 	.short	(.L_139 - .L_138)
	.align		4
.L_138:
        /*008c*/ 	.word	index@(.nv.constant0._Z26compute_hidden_grad_kernelPKfS0_Pfiii)
        /*0090*/ 	.short	0x0380
        /*0092*/ 	.short	0x0024


	//----- nvinfo : EIATTR_SW_WAR
	.align		4
.L_139:
        /*0094*/ 	.byte	0x04, 0x36
        /*0096*/ 	.short	(.L_141 - .L_140)
.L_140:
        /*0098*/ 	.word	0x00000008
.L_141:


//--------------------- .nv.info._Z26optimized_bias_grad_kernelPKfPfii --------------------------
	.section	.nv.info._Z26optimized_bias_grad_kernelPKfPfii,"",@"SHT_CUDA_INFO"
	.sectionflags	@""
	.align	4


	//----- nvinfo : EIATTR_CUDA_API_VERSION
	.align		4
        /*0000*/ 	.byte	0x04, 0x37
        /*0002*/ 	.short	(.L_143 - .L_142)
.L_142:
        /*0004*/ 	.word	0x00000082


	//----- nvinfo : EIATTR_KPARAM_INFO
	.align		4
.L_143:
        /*0008*/ 	.byte	0x04, 0x17
        /*000a*/ 	.short	(.L_145 - .L_144)
.L_144:
        /*000c*/ 	.word	0x00000000
        /*0010*/ 	.short	0x0003
        /*0012*/ 	.short	0x0014
        /*0014*/ 	.byte	0x00, 0xf0, 0x11, 0x00


	//----- nvinfo : EIATTR_KPARAM_INFO
	.align		4
.L_145:
        /*0018*/ 	.byte	0x04, 0x17
        /*001a*/ 	.short	(.L_147 - .L_146)
.L_146:
        /*001c*/ 	.word	0x00000000
        /*0020*/ 	.short	0x0002
        /*0022*/ 	.short	0x0010
        /*0024*/ 	.byte	0x00, 0xf0, 0x11, 0x00


	//----- nvinfo : EIATTR_KPARAM_INFO
	.align		4
.L_147:
        /*0028*/ 	.byte	0x04, 0x17
        /*002a*/ 	.short	(.L_149 - .L_148)
.L_148:
        /*002c*/ 	.word	0x00000000
        /*0030*/ 	.short	0x0001
        /*0032*/ 	.short	0x0008
        /*0034*/ 	.byte	0x00, 0xf5, 0x21, 0x00


	//----- nvinfo : EIATTR_KPARAM_INFO
	.align		4
.L_149:
        /*0038*/ 	.byte	0x04, 0x17
        /*003a*/ 	.short	(.L_151 - .L_150)
.L_150:
        /*003c*/ 	.word	0x00000000
        /*0040*/ 	.short	0x0000
        /*0042*/ 	.short	0x0000
        /*0044*/ 	.byte	0x00, 0xf5, 0x21, 0x00


	//----- nvinfo : EIATTR_SPARSE_MMA_MASK
	.align		4
.L_151:
        /*0048*/ 	.byte	0x03, 0x50
        /*004a*/ 	.short	0x0000


	//----- nvinfo : EIATTR_MAXREG_COUNT
	.align		4
        /*004c*/ 	.byte	0x03, 0x1b
        /*004e*/ 	.short	0x00ff


	//----- nvinfo : EIATTR_NUM_BARRIERS
	.align		4
        /*0050*/ 	.byte	0x02, 0x4c
        /*0052*/ 	.byte	0x01
	.zero		1


	//----- nvinfo : EIATTR_MERCURY_ISA_VERSION
	.align		4
        /*0054*/ 	.byte	0x03, 0x5f
        /*0056*/ 	.short	0x0101


	//----- nvinfo : EIATTR_VRC_CTA_INIT_COUNT
	.align		4
        /*0058*/ 	.byte	0x02, 0x4a
	.zero		1
	.zero		1


	//----- nvinfo : EIATTR_EXIT_INSTR_OFFSETS
	.align		4
        /*005c*/ 	.byte	0x04, 0x1c
        /*005e*/ 	.short	(.L_153 - .L_152)


	//   ....[0]....
.L_152:
        /*0060*/ 	.word	0x000002c0


	//   ....[1]....
        /*0064*/ 	.word	0x00000340


	//----- nvinfo : EIATTR_CRS_STACK_SIZE
	.align		4
.L_153:
        /*0068*/ 	.byte	0x04, 0x1e
        /*006a*/ 	.short	(.L_155 - .L_154)
.L_154:
        /*006c*/ 	.word	0x00000000


	//----- nvinfo : EIATTR_CBANK_PARAM_SIZE
	.align		4
.L_155:
        /*0070*/ 	.byte	0x03, 0x19
        /*0072*/ 	.short	0x0018


	//----- nvinfo : EIATTR_PARAM_CBANK
	.align		4
        /*0074*/ 	.byte	0x04, 0x0a
        /*0076*/ 	.short	(.L_157 - .L_156)
	.align		4
.L_156:
        /*0078*/ 	.word	index@(.nv.constant0._Z26optimized_bias_grad_kernelPKfPfii)
        /*007c*/ 	.short	0x0380
        /*007e*/ 	.short	0x0018


	//----- nvinfo : EIATTR_SW_WAR
	.align		4
.L_157:
        /*0080*/ 	.byte	0x04, 0x36
        /*0082*/ 	.short	(.L_159 - .L_158)
.L_158:
        /*0084*/ 	.word	0x00000008
.L_159:


//--------------------- .nv.info._Z28optimized_weight_grad_kernelPKfS0_Pfiii --------------------------
	.section	.nv.info._Z28optimized_weight_grad_kernelPKfS0_Pfiii,"",@"SHT_CUDA_INFO"
	.sectionflags	@""
	.align	4


	//----- nvinfo : EIATTR_CUDA_API_VERSION
	.align		4
        /*0000*/ 	.byte	0x04, 0x37
        /*0002*/ 	.short	(.L_161 - .L_160)
.L_160:
        /*0004*/ 	.word	0x00000082


	//----- nvinfo : EIATTR_KPARAM_INFO
	.align		4
.L_161:
        /*0008*/ 	.byte	0x04, 0x17
        /*000a*/ 	.short	(.L_163 - .L_162)
.L_162:
        /*000c*/ 	.word	0x00000000
        /*0010*/ 	.short	0x0005
        /*0012*/ 	.short	0x0020
        /*0014*/ 	.byte	0x00, 0xf0, 0x11, 0x00


	//----- nvinfo : EIATTR_KPARAM_INFO
	.align		4
.L_163:
        /*0018*/ 	.byte	0x04, 0x17
        /*001a*/ 	.short	(.L_165 - .L_164)
.L_164:
        /*001c*/ 	.word	0x00000000
        /*0020*/ 	.short	0x0004
        /*0022*/ 	.short	0x001c
        /*0024*/ 	.byte	0x00, 0xf0, 0x11, 0x00


	//----- nvinfo : EIATTR_KPARAM_INFO
	.align		4
.L_165:
        /*0028*/ 	.byte	0x04, 0x17
        /*002a*/ 	.short	(.L_167 - .L_166)
.L_166:
        /*002c*/ 	.word	0x00000000
        /*0030*/ 	.short	0x0003
        /*0032*/ 	.short	0x0018
        /*0034*/ 	.byte	0x00, 0xf0, 0x11, 0x00


	//----- nvinfo : EIATTR_KPARAM_INFO
	.align		4
.L_167:
        /*0038*/ 	.byte	0x04, 0x17
        /*003a*/ 	.short	(.L_169 - .L_168)
.L_168:
        /*003c*/ 	.word	0x00000000
        /*0040*/ 	.short	0x0002
        /*0042*/ 	.short	0x0010
        /*0044*/ 	.byte	0x00, 0xf5, 0x21, 0x00


	//----- nvinfo : EIATTR_KPARAM_INFO
	.align		4
.L_169:
        /*0048*/ 	.byte	0x04, 0x17
        /*004a*/ 	.short	(.L_171 - .L_170)
.L_170:
        /*004c*/ 	.word	0x00000000
        /*0050*/ 	.short	0x0001
        /*0052*/ 	.short	0x0008
        /*0054*/ 	.byte	0x00, 0xf5, 0x21, 0x00


	//----- nvinfo : EIATTR_KPARAM_INFO
	.align		4
.L_171:
        /*0058*/ 	.byte	0x04, 0x17
        /*005a*/ 	.short	(.L_173 - .L_172)
.L_172:
        /*005c*/ 	.word	0x00000000
        /*0060*/ 	.short	0x0000
        /*0062*/ 	.short	0x0000
        /*0064*/ 	.byte	0x00, 0xf5, 0x21, 0x00


	//----- nvinfo : EIATTR_SPARSE_MMA_MASK
	.align		4
.L_173:
        /*0068*/ 	.byte	0x03, 0x50
        /*006a*/ 	.short	0x0000


	//----- nvinfo : EIATTR_MAXREG_COUNT
	.align		4
        /*006c*/ 	.byte	0x03, 0x1b
        /*006e*/ 	.short	0x00ff


	//----- nvinfo : EIATTR_NUM_BARRIERS
	.align		4
        /*0070*/ 	.byte	0x02, 0x4c
        /*0072*/ 	.byte	0x01
	.zero		1


	//----- nvinfo : EIATTR_MERCURY_ISA_VERSION
	.align		4
        /*0074*/ 	.byte	0x03, 0x5f
        /*0076*/ 	.short	0x0101


	//----- nvinfo : EIATTR_VRC_CTA_INIT_COUNT
	.align		4
        /*0078*/ 	.byte	0x02, 0x4a
	.zero		1
	.zero		1


	//----- nvinfo : EIATTR_EXIT_INSTR_OFFSETS
	.align		4
        /*007c*/ 	.byte	0x04, 0x1c
        /*007e*/ 	.short	(.L_175 - .L_174)


	//   ....[0]....
.L_174:
        /*0080*/ 	.word	0x00000310


	//   ....[1]....
        /*0084*/ 	.word	0x000003b0


	//----- nvinfo : EIATTR_CRS_STACK_SIZE
	.align		4
.L_175:
        /*0088*/ 	.byte	0x04, 0x1e
        /*008a*/ 	.short	(.L_177 - .L_176)
.L_176:
        /*008c*/ 	.word	0x00000000


	//----- nvinfo : EIATTR_CBANK_PARAM_SIZE
	.align		4
.L_177:
        /*0090*/ 	.byte	0x03, 0x19
        /*0092*/ 	.short	0x0024


	//----- nvinfo : EIATTR_PARAM_CBANK
	.align		4
        /*0094*/ 	.byte	0x04, 0x0a
        /*0096*/ 	.short	(.L_179 - .L_178)
	.align		4
.L_178:
        /*0098*/ 	.word	index@(.nv.constant0._Z28optimized_weight_grad_kernelPKfS0_Pfiii)
        /*009c*/ 	.short	0x0380
        /*009e*/ 	.short	0x0024


	//----- nvinfo : EIATTR_SW_WAR
	.align		4
.L_179:
        /*00a0*/ 	.byte	0x04, 0x36
        /*00a2*/ 	.short	(.L_181 - .L_180)
.L_180:
        /*00a4*/ 	.word	0x00000008
.L_181:


//--------------------- .nv.info._Z22fc_tanh_forward_kernelPKfS0_S0_Pfiii --------------------------
	.section	.nv.info._Z22fc_tanh_forward_kernelPKfS0_S0_Pfiii,"",@"SHT_CUDA_INFO"
	.sectionflags	@""
	.align	4


	//----- nvinfo : EIATTR_CUDA_API_VERSION
	.align		4
        /*0000*/ 	.byte	0x04, 0x37
        /*0002*/ 	.short	(.L_183 - .L_182)
.L_182:
        /*0004*/ 	.word	0x00000082


	//----- nvinfo : EIATTR_KPARAM_INFO
	.align		4
.L_183:
        /*0008*/ 	.byte	0x04, 0x17
        /*000a*/ 	.short	(.L_185 - .L_184)
.L_184:
        /*000c*/ 	.word	0x00000000
        /*0010*/ 	.short	0x0006
        /*0012*/ 	.short	0x0028
        /*0014*/ 	.byte	0x00, 0xf0, 0x11, 0x00


	//----- nvinfo : EIATTR_KPARAM_INFO
	.align		4
.L_185:
        /*0018*/ 	.byte	0x04, 0x17
        /*001a*/ 	.short	(.L_187 - .L_186)
.L_186:
        /*001c*/ 	.word	0x00000000
        /*0020*/ 	.short	0x0005
        /*0022*/ 	.short	0x0024
        /*0024*/ 	.byte	0x00, 0xf0, 0x11, 0x00


	//----- nvinfo : EIATTR_KPARAM_INFO
	.align		4
.L_187:
        /*0028*/ 	.byte	0x04, 0x17
        /*002a*/ 	.short	(.L_189 - .L_188)
.L_188:
        /*002c*/ 	.word	0x00000000
        /*0030*/ 	.short	0x0004
        /*0032*/ 	.short	0x0020
        /*0034*/ 	.byte	0x00, 0xf0, 0x11, 0x00


	//----- nvinfo : EIATTR_KPARAM_INFO
	.align		4
.L_189:
        /*0038*/ 	.byte	0x04, 0x17
        /*003a*/ 	.short	(.L_191 - .L_190)
.L_190:
        /*003c*/ 	.word	0x00000000
        /*0040*/ 	.short	0x0003
        /*0042*/ 	.short	0x0018
        /*0044*/ 	.byte	0x00, 0xf5, 0x21, 0x00


	//----- nvinfo : EIATTR_KPARAM_INFO
	.align		4
.L_191:
        /*0048*/ 	.byte	0x04, 0x17
        /*004a*/ 	.short	(.L_193 - .L_192)
.L_192:
        /*004c*/ 	.word	0x00000000
        /*0050*/ 	.short	0x0002
        /*0052*/ 	.short	0x0010
        /*0054*/ 	.byte	0x00, 0xf5, 0x21, 0x00


	//----- nvinfo : EIATTR_KPARAM_INFO
	.align		4
.L_193:
        /*0058*/ 	.byte	0x04, 0x17
        /*005a*/ 	.short	(.L_195 - .L_194)
.L_194:
        /*005c*/ 	.word	0x00000000
        /*0060*/ 	.short	0x0001
        /*0062*/ 	.short	0x0008
        /*0064*/ 	.byte	0x00, 0xf5, 0x21, 0x00


	//----- nvinfo : EIATTR_KPARAM_INFO
	.align		4
.L_195:
        /*0068*/ 	.byte	0x04, 0x17
        /*006a*/ 	.short	(.L_197 - .L_196)
.L_196:
        /*006c*/ 	.word	0x00000000
        /*0070*/ 	.short	0x0000
        /*0072*/ 	.short	0x0000
        /*0074*/ 	.byte	0x00, 0xf5, 0x21, 0x00


	//----- nvinfo : EIATTR_SPARSE_MMA_MASK
	.align		4
.L_197:
        /*0078*/ 	.byte	0x03, 0x50
        /*007a*/ 	.short	0x0000


	//----- nvinfo : EIATTR_MAXREG_COUNT
	.align		4
        /*007c*/ 	.byte	0x03, 0x1b
        /*007e*/ 	.short	0x00ff


	//----- nvinfo : EIATTR_NUM_BARRIERS
	.align		4
        /*0080*/ 	.byte	0x02, 0x4c
        /*0082*/ 	.byte	0x01
	.zero		1


	//----- nvinfo : EIATTR_MERCURY_ISA_VERSION
	.align		4
        /*0084*/ 	.byte	0x03, 0x5f
        /*0086*/ 	.short	0x0101


	//----- nvinfo : EIATTR_VRC_CTA_INIT_COUNT
	.align		4
        /*0088*/ 	.byte	0x02, 0x4a
	.zero		1
	.zero		1


	//----- nvinfo : EIATTR_EXIT_INSTR_OFFSETS
	.align		4
        /*008c*/ 	.byte	0x04, 0x1c
        /*008e*/ 	.short	(.L_199 - .L_198)


	//   ....[0]....
.L_198:
        /*0090*/ 	.word	0x000005d0


	//   ....[1]....
        /*0094*/ 	.word	0x00000770


	//----- nvinfo : EIATTR_CBANK_PARAM_SIZE
	.align		4
.L_199:
        /*0098*/ 	.byte	0x03, 0x19
        /*009a*/ 	.short	0x002c


	//----- nvinfo : EIATTR_PARAM_CBANK
	.align		4
        /*009c*/ 	.byte	0x04, 0x0a
        /*009e*/ 	.short	(.L_201 - .L_200)
	.align		4
.L_200:
        /*00a0*/ 	.word	index@(.nv.constant0._Z22fc_tanh_forward_kernelPKfS0_S0_Pfiii)
        /*00a4*/ 	.short	0x0380
        /*00a6*/ 	.short	0x002c


	//----- nvinfo : EIATTR_SW_WAR
	.align		4
.L_201:
        /*00a8*/ 	.byte	0x04, 0x36
        /*00aa*/ 	.short	(.L_203 - .L_202)
.L_202:
        /*00ac*/ 	.word	0x00000008
.L_203:


//--------------------- .nv.info._Z31optimized_linear_forward_kernelPKfS0_S0_Pfiii --------------------------
	.section	.nv.info._Z31optimized_linear_forward_kernelPKfS0_S0_Pfiii,"",@"SHT_CUDA_INFO"
	.sectionflags	@""
	.align	4


	//----- nvinfo : EIATTR_CUDA_API_VERSION
	.align		4
        /*0000*/ 	.byte	0x04, 0x37
        /*0002*/ 	.short	(.L_205 - .L_204)
.L_204:
        /*0004*/ 	.word	0x00000082


	//----- nvinfo : EIATTR_KPARAM_INFO
	.align		4
.L_205:
        /*0008*/ 	.byte	0x04, 0x17
        /*000a*/ 	.short	(.L_207 - .L_206)
.L_206:
        /*000c*/ 	.word	0x00000000
        /*0010*/ 	.short	0x0006
        /*0012*/ 	.short	0x0028
        /*0014*/ 	.byte	0x00, 0xf0, 0x11, 0x00


	//----- nvinfo : EIATTR_KPARAM_INFO
	.align		4
.L_207:
        /*0018*/ 	.byte	0x04, 0x17
        /*001a*/ 	.short	(.L_209 - .L_208)
.L_208:
        /*001c*/ 	.word	0x00000000
        /*0020*/ 	.short	0x0005
        /*0022*/ 	.short	0x0024
        /*0024*/ 	.byte	0x00, 0xf0, 0x11, 0x00


	//----- nvinfo : EIATTR_KPARAM_INFO
	.align		4
.L_209:
        /*0028*/ 	.byte	0x04, 0x17
        /*002a*/ 	.short	(.L_211 - .L_210)
.L_210:
        /*002c*/ 	.word	0x00000000
        /*0030*/ 	.short	0x0004
        /*0032*/ 	.short	0x0020
        /*0034*/ 	.byte	0x00, 0xf0, 0x11, 0x00


	//----- nvinfo : EIATTR_KPARAM_INFO
	.align		4
.L_211:
        /*0038*/ 	.byte	0x04, 0x17
        /*003a*/ 	.short	(.L_213 - .L_212)
.L_212:
        /*003c*/ 	.word	0x00000000
        /*0040*/ 	.short	0x0003
        /*0042*/ 	.short	0x0018
        /*0044*/ 	.byte	0x00, 0xf5, 0x21, 0x00


	//----- nvinfo : EIATTR_KPARAM_INFO
	.align		4
.L_213:
        /*0048*/ 	.byte	0x04, 0x17
        /*004a*/ 	.short	(.L_215 - .L_214)
.L_214:
        /*004c*/ 	.word	0x00000000
        /*0050*/ 	.short	0x0002
        /*0052*/ 	.short	0x0010
        /*0054*/ 	.byte	0x00, 0xf5, 0x21, 0x00


	//----- nvinfo : EIATTR_KPARAM_INFO
	.align		4
.L_215:
        /*0058*/ 	.byte	0x04, 0x17
        /*005a*/ 	.short	(.L_217 - .L_216)
.L_216:
        /*005c*/ 	.word	0x00000000
        /*0060*/ 	.short	0x0001
        /*0062*/ 	.short	0x0008
        /*0064*/ 	.byte	0x00, 0xf5, 0x21, 0x00


	//----- nvinfo : EIATTR_KPARAM_INFO
	.align		4
.L_217:
        /*0068*/ 	.byte	0x04, 0x17
        /*006a*/ 	.short	(.L_219 - .L_218)
.L_218:
        /*006c*/ 	.word	0x00000000
        /*0070*/ 	.short	0x0000
        /*0072*/ 	.short	0x0000
        /*0074*/ 	.byte	0x00, 0xf5, 0x21, 0x00


	//----- nvinfo : EIATTR_SPARSE_MMA_MASK
	.align		4
.L_219:
        /*0078*/ 	.byte	0x03, 0x50
        /*007a*/ 	.short	0x0000


	//----- nvinfo : EIATTR_MAXREG_COUNT
	.align		4
        /*007c*/ 	.byte	0x03, 0x1b
        /*007e*/ 	.short	0x00ff


	//----- nvinfo : EIATTR_NUM_BARRIERS
	.align		4
        /*0080*/ 	.byte	0x02, 0x4c
        /*0082*/ 	.byte	0x01
	.zero		1


	//----- nvinfo : EIATTR_MERCURY_ISA_VERSION
	.align		4
        /*0084*/ 	.byte	0x03, 0x5f
        /*0086*/ 	.short	0x0101


	//----- nvinfo : EIATTR_VRC_CTA_INIT_COUNT
	.align		4
        /*0088*/ 	.byte	0x02, 0x4a
	.zero		1
	.zero		1


	//----- nvinfo : EIATTR_EXIT_INSTR_OFFSETS
	.align		4
        /*008c*/ 	.byte	0x04, 0x1c
        /*008e*/ 	.short	(.L_221 - .L_220)


	//   ....[0]....
.L_220:
        /*0090*/ 	.word	0x000005d0


	//   ....[1]....
        /*0094*/ 	.word	0x00000660


	//----- nvinfo : EIATTR_CBANK_PARAM_SIZE
	.align		4
.L_221:
        /*0098*/ 	.byte	0x03, 0x19
        /*009a*/ 	.short	0x002c


	//----- nvinfo : EIATTR_PARAM_CBANK
	.align		4
        /*009c*/ 	.byte	0x04, 0x0a
        /*009e*/ 	.short	(.L_223 - .L_222)
	.align		4
.L_222:
        /*00a0*/ 	.word	index@(.nv.constant0._Z31optimized_linear_forward_kernelPKfS0_S0_Pfiii)
        /*00a4*/ 	.short	0x0380
        /*00a6*/ 	.short	0x002c


	//----- nvinfo : EIATTR_SW_WAR
	.align		4
.L_223:
        /*00a8*/ 	.byte	0x04, 0x36
        /*00aa*/ 	.short	(.L_225 - .L_224)
.L_224:
        /*00ac*/ 	.word	0x00000008
.L_225:


//--------------------- .nv.callgraph             --------------------------
	.section	.nv.callgraph,"",@"SHT_CUDA_CALLGRAPH"
	.align	4
	.sectionentsize	8
	.align		4
        /*0000*/ 	.word	0x00000000
	.align		4
        /*0004*/ 	.word	0xffffffff
	.align		4
        /*0008*/ 	.word	0x00000000
	.align		4
        /*000c*/ 	.word	0xfffffffe
	.align		4
        /*0010*/ 	.word	0x00000000
	.align		4
        /*0014*/ 	.word	0xfffffffd
	.align		4
        /*0018*/ 	.word	0x00000000
	.align		4
        /*001c*/ 	.word	0xfffffffc


//--------------------- .nv.constant4             --------------------------
	.section	.nv.constant4,"a",@progbits
	.align	8
	.align		8
.nv.constant4:
        /*0000*/ 	.dword	_ZN34_INTERNAL_61f0c045_4_k_cu_717922044cuda3std3__436_GLOBAL__N__61f0c045_4_k_cu_717922046ignoreE
	.align		8
        /*0008*/ 	.dword	_ZN34_INTERNAL_61f0c045_4_k_cu_717922044cuda3std3__45__cpo5beginE
	.align		8
        /*0010*/ 	.dword	_ZN34_INTERNAL_61f0c045_4_k_cu_717922044cuda3std3__45__cpo3endE
	.align		8
        /*0018*/ 	.dword	_ZN34_INTERNAL_61f0c045_4_k_cu_717922044cuda3std3__45__cpo6cbeginE
	.align		8
        /*0020*/ 	.dword	_ZN34_INTERNAL_61f0c045_4_k_cu_717922044cuda3std3__45__cpo4cendE
	.align		8
        /*0028*/ 	.dword	_ZN34_INTERNAL_61f0c045_4_k_cu_717922044cuda3std3__419piecewise_constructE
	.align		8
        /*0030*/ 	.dword	_ZN34_INTERNAL_61f0c045_4_k_cu_717922044cuda3std3__48in_placeE
	.align		8
        /*0038*/ 	.dword	_ZN34_INTERNAL_61f0c045_4_k_cu_717922044cuda3std6ranges3__45__cpo4swapE
	.align		8
        /*0040*/ 	.dword	_ZN34_INTERNAL_61f0c045_4_k_cu_717922044cuda3std6ranges3__45__cpo9iter_moveE
	.align		8
        /*0048*/ 	.dword	_ZN34_INTERNAL_61f0c045_4_k_cu_717922044cuda3std6ranges3__45__cpo7advanceE


//--------------------- .text.merge_gradients_kernel --------------------------
	.section	.text.merge_gradients_kernel,"ax",@progbits
	.align	128
        .global         merge_gradients_kernel
        .type           merge_gradients_kernel,@function
        .size           merge_gradients_kernel,(.L_x_43 - merge_gradients_kernel)
        .other          merge_gradients_kernel,@"STO_CUDA_ENTRY STV_DEFAULT"
merge_gradients_kernel:
.text.merge_gradients_kernel:
[----:B------:R-:W-:Y:S01]  /*0000*/  LDC R1, c[0x0][0x37c] ;  /* 0x0000df00ff017b82 */ /* 0x000fe20000000800 */
[----:B------:R-:W0:Y:S07]  /*0010*/  S2R R0, SR_TID.X ;  /* 0x0000000000007919 */ /* 0x000e2e0000002100 */
[----:B------:R-:W0:Y:S01]  /*0020*/  S2UR UR4, SR_CTAID.X ;  /* 0x00000000000479c3 */ /* 0x000e220000002500 */
[----:B------:R-:W1:Y:S07]  /*0030*/  LDCU UR5, c[0x0][0x398] ;  /* 0x00007300ff0577ac */ /* 0x000e6e0008000800 */
[----:B------:R-:W0:Y:S02]  /*0040*/  LDC R9, c[0x0][0x360] ;  /* 0x0000d800ff097b82 */ /* 0x000e240000000800 */
[----:B0-----:R-:W-:-:S05]  /*0050*/  IMAD R9, R9, UR4, R0 ;  /* 0x0000000409097c24 */ /* 0x001fca000f8e0200 */
[----:B-1----:R-:W-:-:S13]  /*0060*/  ISETP.GE.AND P0, PT, R9, UR5, PT ;  /* 0x0000000509007c0c */ /* 0x002fda000bf06270 */
[----:B------:R-:W-:Y:S05]  /*0070*/  @P0 EXIT ;  /* 0x000000000000094d */ /* 0x000fea0003800000 */
[----:B------:R-:W0:Y:S01]  /*0080*/  LDC.64 R2, c[0x0][0x388] ;  /* 0x0000e200ff027b82 */ /* 0x000e220000000a00 */
[----:B------:R-:W1:Y:S07]  /*0090*/  LDCU.64 UR4, c[0x0][0x358] ;  /* 0x00006b00ff0477ac */ /* 0x000e6e0008000a00 */
[----:B------:R-:W2:Y:S08]  /*00a0*/  LDC.64 R4, c[0x0][0x390] ;  /* 0x0000e400ff047b82 */ /* 0x000eb00000000a00 */
[----:B------:R-:W3:Y:S01]  /*00b0*/  LDC.64 R6, c[0x0][0x380] ;  /* 0x0000e000ff067b82 */ /* 0x000ee20000000a00 */
[----:B0-----:R-:W-:-:S06]  /*00c0*/  IMAD.WIDE R2, R9, 0x4, R2 ;  /* 0x0000000409027825 */ /* 0x001fcc00078e0202 */
[----:B-1----:R-:W4:Y:S01]  /*00d0*/  LDG.E R2, desc[UR4][R2.64] ;  /* 0x0000000402027981 */ /* 0x002f22000c1e1900 */
[----:B--2---:R-:W-:-:S06]  /*00e0*/  IMAD.WIDE R4, R9, 0x4, R4 ;  /* 0x0000000409047825 */ /* 0x004fcc00078e0204 */
[----:B------:R-:W4:Y:S01]  /*00f0*/  LDG.E R5, desc[UR4][R4.64] ;  /* 0x0000000404057981 */ /* 0x000f22000c1e1900 */
[----:B---3--:R-:W-:-:S04]  /*0100*/  IMAD.WIDE R6, R9, 0x4, R6 ;  /* 0x0000000409067825 */ /* 0x008fc800078e0206 */
[----:B----4-:R-:W-:-:S05]  /*0110*/  FADD R9, R2, R5 ;  /* 0x0000000502097221 */ /* 0x010fca0000000000 */
[----:B------:R-:W-:Y:S01]  /*0120*/  STG.E desc[UR4][R6.64], R9 ;  /* 0x0000000906007986 */ /* 0x000fe2000c101904 */
[----:B------:R-:W-:Y:S05]  /*0130*/  EXIT ;  /* 0x000000000000794d */ /* 0x000fea0003800000 */
.L_x_0:
[----:B------:R-:W-:-:S00]  /*0140*/  BRA `(.L_x_0) ;  /* 0xfffffffc00fc7947 */ /* 0x000fc0000383ffff */
[----:B------:R-:W-:-:S00]  /*0150*/  NOP ;  /* 0x0000000000007918 */ /* 0x000fc00000000000 */
        /* <DEDUP_REMOVED lines=10> */
.L_x_43:


//--------------------- .text._Z32optimized_shared_backward_kernelPKfS0_S0_PfS1_iii --------------------------
	.section	.text._Z32optimized_shared_backward_kernelPKfS0_S0_PfS1_iii,"ax",@progbits
	.align	128
        .global         _Z32optimized_shared_backward_kernelPKfS0_S0_PfS1_iii
        .type           _Z32optimized_shared_backward_kernelPKfS0_S0_PfS1_iii,@function
        .size           _Z32optimized_shared_backward_kernelPKfS0_S0_PfS1_iii,(.L_x_44 - _Z32optimized_shared_backward_kernelPKfS0_S0_PfS1_iii)
        .other          _Z32optimized_shared_backward_kernelPKfS0_S0_PfS1_iii,@"STO_CUDA_ENTRY STV_DEFAULT"
_Z32optimized_shared_backward_kernelPKfS0_S0_PfS1_iii:
.text._Z32optimized_shared_backward_kernelPKfS0_S0_PfS1_iii:
[----:B------:R-:W-:Y:S01]  /*0000*/  LDC R1, c[0x0][0x37c] ;  /* 0x0000df00ff017b82 */ /* 0x000fe20000000800 */
[----:B------:R-:W0:Y:S07]  /*0010*/  S2R R4, SR_TID.Y ;  /* 0x0000000000047919 */ /* 0x000e2e0000002200 */
[----:B------:R-:W1:Y:S01]  /*0020*/  LDC R0, c[0x0][0x360] ;  /* 0x0000d800ff007b82 */ /* 0x000e620000000800 */
[----:B------:R-:W2:Y:S01]  /*0030*/  LDCU.64 UR8, c[0x0][0x358] ;  /* 0x00006b00ff0877ac */ /* 0x000ea20008000a00 */
[----:B------:R-:W-:Y:S01]  /*0040*/  BSSY.RECONVERGENT B0, `(.L_x_1) ;  /* 0x00000ba000007945 */ /* 0x000fe20003800200 */
[----:B------:R-:W1:Y:S05]  /*0050*/  S2R R7, SR_TID.X ;  /* 0x0000000000077919 */ /* 0x000e6a0000002100 */
[----:B------:R-:W0:Y:S08]  /*0060*/  S2UR UR5, SR_CTAID.Y ;  /* 0x00000000000579c3 */ /* 0x000e300000002600 */
[----:B------:R-:W0:Y:S08]  /*0070*/  LDC R5, c[0x0][0x364] ;  /* 0x0000d900ff057b82 */ /* 0x000e300000000800 */
[----:B------:R-:W1:Y:S08]  /*0080*/  S2UR UR4, SR_CTAID.X ;  /* 0x00000000000479c3 */ /* 0x000e700000002500 */
[----:B------:R-:W3:Y:S01]  /*0090*/  LDC.64 R2, c[0x0][0x3a8] ;  /* 0x0000ea00ff027b82 */ /* 0x000ee20000000a00 */
[----:B0-----:R-:W-:-:S02]  /*00a0*/  IMAD R5, R5, UR5, R4 ;  /* 0x0000000505057c24 */ /* 0x001fc4000f8e0204 */
[----:B-1----:R-:W-:-:S03]  /*00b0*/  IMAD R0, R0, UR4, R7 ;  /* 0x0000000400007c24 */ /* 0x002fc6000f8e0207 */
[----:B---3--:R-:W-:-:S04]  /*00c0*/  ISETP.GE.AND P0, PT, R5, R2, PT ;  /* 0x000000020500720c */ /* 0x008fc80003f06270 */
[----:B------:R-:W-:-:S13]  /*00d0*/  ISETP.GE.OR P0, PT, R0, R3, P0 ;  /* 0x000000030000720c */ /* 0x000fda0000706670 */
[----:B--2---:R-:W-:Y:S05]  /*00e0*/  @P0 BRA `(.L_x_2) ;  /* 0x0000000800bc0947 */ /* 0x004fea0003800000 */
[----:B------:R-:W0:Y:S01]  /*00f0*/  LDCU UR5, c[0x0][0x3b0] ;  /* 0x00007600ff0577ac */ /* 0x000e220008000800 */
[----:B------:R-:W-:Y:S01]  /*0100*/  HFMA2 R20, -RZ, RZ, 0, 0 ;  /* 0x00000000ff147431 */ /* 0x000fe200000001ff */
[----:B0-----:R-:W-:-:S09]  /*0110*/  UISETP.GE.AND UP0, UPT, UR5, 0x1, UPT ;  /* 0x000000010500788c */ /* 0x001fd2000bf06270 */
[----:B------:R-:W-:Y:S05]  /*0120*/  BRA.U !UP0, `(.L_x_3) ;  /* 0x00000009089c7547 */ /* 0x000fea000b800000 */
[----:B------:R-:W-:Y:S01]  /*0130*/  UISETP.GE.U32.AND UP1, UPT, UR5, 0x8, UPT ;  /* 0x000000080500788c */ /* 0x000fe2000bf26070 */
[----:B------:R-:W-:Y:S01]  /*0140*/  MOV R20, RZ ;  /* 0x000000ff00147202 */ /* 0x000fe20000000f00 */
[----:B------:R-:W-:Y:S01]  /*0150*/  ULOP3.LUT UR6, UR5, 0x7, URZ, 0xc0, !UPT ;  /* 0x0000000705067892 */ /* 0x000fe2000f8ec0ff */
[----:B------:R-:W-:-:S03]  /*0160*/  UMOV UR4, URZ ;  /* 0x000000ff00047c82 */ /* 0x000fc60008000000 */
[----:B------:R-:W-:-:S03]  /*0170*/  UISETP.NE.AND UP0, UPT, UR6, URZ, UPT ;  /* 0x000000ff0600728c */ /* 0x000fc6000bf05270 */
[----:B------:R-:W-:Y:S08]  /*0180*/  BRA.U !UP1, `(.L_x_4) ;  /* 0x0000000509347547 */ /* 0x000ff0000b800000 */
[----:B------:R-:W-:Y:S01]  /*0190*/  ULOP3.LUT UR4, UR5, 0x7ffffff8, URZ, 0xc0, !UPT ;  /* 0x7ffffff805047892 */ /* 0x000fe2000f8ec0ff */
[----:B------:R-:W-:Y:S02]  /*01a0*/  MOV R20, RZ ;  /* 0x000000ff00147202 */ /* 0x000fe40000000f00 */
[----:B------:R-:W-:Y:S01]  /*01b0*/  MOV R6, R0 ;  /* 0x0000000000067202 */ /* 0x000fe20000000f00 */
[----:B------:R-:W-:Y:S01]  /*01c0*/  UIADD3 UR7, UPT, UPT, -UR4, URZ, URZ ;  /* 0x000000ff04077290 */ /* 0x000fe2000fffe1ff */
[----:B------:R-:W-:-:S11]  /*01d0*/  MOV R7, R5 ;  /* 0x0000000500077202 */ /* 0x000fd60000000f00 */
.L_x_5:
[----:B------:R-:W0:Y:S08]  /*01e0*/  LDC.64 R22, c[0x0][0x388] ;  /* 0x0000e200ff167b82 */ /* 0x000e300000000a00 */
[----:B------:R-:W1:Y:S08]  /*01f0*/  LDC.64 R26, c[0x0][0x390] ;  /* 0x0000e400ff1a7b82 */ /* 0x000e700000000a00 */
[----:B------:R-:W2:Y:S01]  /*0200*/  LDC.64 R12, c[0x0][0x380] ;  /* 0x0000e000ff0c7b82 */ /* 0x000ea20000000a00 */
[----:B0-----:R-:W-:-:S05]  /*0210*/  IMAD.WIDE R22, R6, 0x4, R22 ;  /* 0x0000000406167825 */ /* 0x001fca00078e0216 */
[----:B------:R-:W3:Y:S01]  /*0220*/  LDG.E.CONSTANT R9, desc[UR8][R22.64] ;  /* 0x0000000816097981 */ /* 0x000ee2000c1e9900 */
[----:B-1----:R-:W-:-:S05]  /*0230*/  IMAD.WIDE R26, R6, 0x4, R26 ;  /* 0x00000004061a7825 */ /* 0x002fca00078e021a */
[----:B------:R-:W3:Y:S01]  /*0240*/  LDG.E.CONSTANT R24, desc[UR8][R26.64] ;  /* 0x000000081a187981 */ /* 0x000ee2000c1e9900 */
[----:B--2---:R-:W-:-:S05]  /*0250*/  IMAD.WIDE R12, R7, 0x4, R12 ;  /* 0x00000004070c7825 */ /* 0x004fca00078e020c */
[----:B------:R0:W2:Y:S01]  /*0260*/  LDG.E.CONSTANT R21, desc[UR8][R12.64] ;  /* 0x000000080c157981 */ /* 0x0000a2000c1e9900 */
[----:B------:R-:W-:-:S04]  /*0270*/  IMAD.WIDE R14, R3, 0x4, R22 ;  /* 0x00000004030e7825 */ /* 0x000fc800078e0216 */
[C---:B------:R-:W-:Y:S01]  /*0280*/  IMAD.WIDE R28, R3.reuse, 0x4, R26 ;  /* 0x00000004031c7825 */ /* 0x040fe200078e021a */
[----:B------:R-:W4:Y:S03]  /*0290*/  LDG.E.CONSTANT R10, desc[UR8][R14.64] ;  /* 0x000000080e0a7981 */ /* 0x000f26000c1e9900 */
[----:B0-----:R-:W-:Y:S01]  /*02a0*/  IMAD.WIDE R12, R2, 0x4, R12 ;  /* 0x00000004020c7825 */ /* 0x001fe200078e020c */
[----:B------:R-:W4:Y:S04]  /*02b0*/  LDG.E.CONSTANT R25, desc[UR8][R28.64] ;  /* 0x000000081c197981 */ /* 0x000f28000c1e9900 */
[----:B------:R-:W5:Y:S01]  /*02c0*/  LDG.E.CONSTANT R4, desc[UR8][R12.64] ;  /* 0x000000080c047981 */ /* 0x000f62000c1e9900 */
[----:B------:R-:W-:-:S04]  /*02d0*/  IMAD.WIDE R18, R3, 0x4, R14 ;  /* 0x0000000403127825 */ /* 0x000fc800078e020e */
[----:B------:R-:W-:Y:S01]  /*02e0*/  IMAD.WIDE R16, R3, 0x4, R28 ;  /* 0x0000000403107825 */ /* 0x000fe200078e021c */
[----:B------:R-:W5:Y:S04]  /*02f0*/  LDG.E.CONSTANT R11, desc[UR8][R18.64] ;  /* 0x00000008120b7981 */ /* 0x000f68000c1e9900 */
[----:B------:R0:W5:Y:S01]  /*0300*/  LDG.E.CONSTANT R8, desc[UR8][R16.64] ;  /* 0x0000000810087981 */ /* 0x000162000c1e9900 */
[----:B------:R-:W-:-:S04]  /*0310*/  IMAD.WIDE R22, R2, 0x4, R12 ;  /* 0x0000000402167825 */ /* 0x000fc800078e020c */
[----:B------:R-:W-:-:S04]  /*0320*/  IMAD.WIDE R26, R2, 0x4, R22 ;  /* 0x00000004021a7825 */ /* 0x000fc800078e0216 */
[----:B0-----:R-:W-:-:S04]  /*0330*/  IMAD.WIDE R16, R3, 0x4, R16 ;  /* 0x0000000403107825 */ /* 0x001fc800078e0210 */
[----:B------:R-:W-:Y:S02]  /*0340*/  IMAD.WIDE R14, R2, 0x4, R26 ;  /* 0x00000004020e7825 */ /* 0x000fe400078e021a */
[----:B------:R-:W5:Y:S02]  /*0350*/  LDG.E.CONSTANT R27, desc[UR8][R26.64] ;  /* 0x000000081a1b7981 */ /* 0x000f64000c1e9900 */
[----:B---3--:R-:W-:Y:S02]  /*0360*/  FADD R24, R9, R24 ;  /* 0x0000001809187221 */ /* 0x008fe40000000000 */
[----:B------:R0:W3:Y:S02]  /*0370*/  LDG.E.CONSTANT R9, desc[UR8][R22.64] ;  /* 0x0000000816097981 */ /* 0x0000e4000c1e9900 */
[----:B--2---:R-:W-:Y:S01]  /*0380*/  FFMA R13, R24, R21, R20 ;  /* 0x00000015180d7223 */ /* 0x004fe20000000014 */
[C---:B------:R-:W-:Y:S01]  /*0390*/  IMAD.WIDE R20, R3.reuse, 0x4, R18 ;  /* 0x0000000403147825 */ /* 0x040fe200078e0212 */
[----:B------:R-:W2:Y:S03]  /*03a0*/  LDG.E.CONSTANT R24, desc[UR8][R14.64] ;  /* 0x000000080e187981 */ /* 0x000ea6000c1e9900 */
[----:B0-----:R-:W-:Y:S01]  /*03b0*/  IMAD.WIDE R22, R2, 0x4, R14 ;  /* 0x0000000402167825 */ /* 0x001fe200078e020e */
[----:B------:R0:W2:Y:S03]  /*03c0*/  LDG.E.CONSTANT R28, desc[UR8][R20.64] ;  /* 0x00000008141c7981 */ /* 0x0000a6000c1e9900 */
[----:B------:R-:W-:Y:S01]  /*03d0*/  IMAD.WIDE R18, R3, 0x4, R16 ;  /* 0x0000000403127825 */ /* 0x000fe200078e0210 */
[----:B------:R1:W2:Y:S03]  /*03e0*/  LDG.E.CONSTANT R12, desc[UR8][R22.64] ;  /* 0x00000008160c7981 */ /* 0x0002a6000c1e9900 */
[----:B----4-:R-:W-:-:S02]  /*03f0*/  FADD R10, R10, R25 ;  /* 0x000000190a0a7221 */ /* 0x010fc40000000000 */
[----:B------:R4:W2:Y:S01]  /*0400*/  LDG.E.CONSTANT R25, desc[UR8][R16.64] ;  /* 0x0000000810197981 */ /* 0x0008a2000c1e9900 */
[----:B0-----:R-:W-:-:S04]  /*0410*/  IMAD.WIDE R20, R3, 0x4, R20 ;  /* 0x0000000403147825 */ /* 0x001fc800078e0214 */
[----:B-----5:R-:W-:Y:S02]  /*0420*/  FFMA R4, R10, R4, R13 ;  /* 0x000000040a047223 */ /* 0x020fe4000000000d */
[----:B------:R0:W5:Y:S01]  /*0430*/  LDG.E.CONSTANT R13, desc[UR8][R18.64] ;  /* 0x00000008120d7981 */ /* 0x000162000c1e9900 */
[----:B-1----:R-:W-:-:S03]  /*0440*/  IMAD.WIDE R22, R2, 0x4, R22 ;  /* 0x0000000402167825 */ /* 0x002fc600078e0216 */
[----:B------:R1:W5:Y:S01]  /*0450*/  LDG.E.CONSTANT R26, desc[UR8][R20.64] ;  /* 0x00000008141a7981 */ /* 0x000362000c1e9900 */
[----:B----4-:R-:W-:-:S03]  /*0460*/  IMAD.WIDE R16, R3, 0x4, R20 ;  /* 0x0000000403107825 */ /* 0x010fc600078e0214 */
[----:B------:R4:W5:Y:S01]  /*0470*/  LDG.E.CONSTANT R10, desc[UR8][R22.64] ;  /* 0x00000008160a7981 */ /* 0x000962000c1e9900 */
[----:B0-----:R-:W-:-:S04]  /*0480*/  IMAD.WIDE R18, R3, 0x4, R18 ;  /* 0x0000000403127825 */ /* 0x001fc800078e0212 */
[----:B------:R-:W-:Y:S01]  /*0490*/  FADD R11, R11, R8 ;  /* 0x000000080b0b7221 */ /* 0x000fe20000000000 */
[----:B------:R-:W5:Y:S01]  /*04a0*/  LDG.E.CONSTANT R29, desc[UR8][R16.64] ;  /* 0x00000008101d7981 */ /* 0x000f62000c1e9900 */
[----:B------:R-:W-:-:S04]  /*04b0*/  IMAD.WIDE R14, R2, 0x4, R22 ;  /* 0x00000004020e7825 */ /* 0x000fc800078e0216 */
[C---:B-1----:R-:W-:Y:S02]  /*04c0*/  IMAD.WIDE R20, R3.reuse, 0x4, R16 ;  /* 0x0000000403147825 */ /* 0x042fe400078e0210 */
[----:B------:R-:W5:Y:S02]  /*04d0*/  LDG.E.CONSTANT R14, desc[UR8][R14.64] ;  /* 0x000000080e0e7981 */ /* 0x000f64000c1e9900 */
[C---:B----4-:R-:W-:Y:S02]  /*04e0*/  IMAD.WIDE R22, R3.reuse, 0x4, R18 ;  /* 0x0000000403167825 */ /* 0x050fe400078e0212 */
[----:B------:R-:W4:Y:S04]  /*04f0*/  LDG.E.CONSTANT R16, desc[UR8][R18.64] ;  /* 0x0000000812107981 */ /* 0x000f28000c1e9900 */
[----:B------:R0:W4:Y:S04]  /*0500*/  LDG.E.CONSTANT R8, desc[UR8][R20.64] ;  /* 0x0000000814087981 */ /* 0x000128000c1e9900 */
[----:B------:R1:W4:Y:S01]  /*0510*/  LDG.E.CONSTANT R15, desc[UR8][R22.64] ;  /* 0x00000008160f7981 */ /* 0x000322000c1e9900 */
[----:B0-----:R-:W-:-:S04]  /*0520*/  IMAD.WIDE R20, R3, 0x4, R20 ;  /* 0x0000000403147825 */ /* 0x001fc800078e0214 */
[----:B-1----:R-:W-:Y:S02]  /*0530*/  IMAD.WIDE R22, R3, 0x4, R22 ;  /* 0x0000000403167825 */ /* 0x002fe400078e0216 */
[----:B------:R-:W4:Y:S04]  /*0540*/  LDG.E.CONSTANT R20, desc[UR8][R20.64] ;  /* 0x0000000814147981 */ /* 0x000f28000c1e9900 */
[----:B------:R-:W4:Y:S01]  /*0550*/  LDG.E.CONSTANT R23, desc[UR8][R22.64] ;  /* 0x0000000816177981 */ /* 0x000f22000c1e9900 */
[----:B------:R-:W-:-:S04]  /*0560*/  UIADD3 UR7, UPT, UPT, UR7, 0x8, URZ ;  /* 0x0000000807077890 */ /* 0x000fc8000fffe0ff */
[----:B------:R-:W-:Y:S01]  /*0570*/  UISETP.NE.AND UP1, UPT, UR7, URZ, UPT ;  /* 0x000000ff0700728c */ /* 0x000fe2000bf25270 */
[----:B------:R-:W-:Y:S02]  /*0580*/  LEA R6, R3, R6, 0x3 ;  /* 0x0000000603067211 */ /* 0x000fe400078e18ff */
[----:B------:R-:W-:Y:S01]  /*0590*/  LEA R7, R2, R7, 0x3 ;  /* 0x0000000702077211 */ /* 0x000fe200078e18ff */
[----:B---3--:R-:W-:Y:S01]  /*05a0*/  FFMA R4, R11, R9, R4 ;  /* 0x000000090b047223 */ /* 0x008fe20000000004 */
[----:B--2---:R-:W-:-:S04]  /*05b0*/  FADD R25, R28, R25 ;  /* 0x000000191c197221 */ /* 0x004fc80000000000 */
[----:B------:R-:W-:Y:S01]  /*05c0*/  FFMA R25, R25, R27, R4 ;  /* 0x0000001b19197223 */ /* 0x000fe20000000004 */
[----:B-----5:R-:W-:-:S04]  /*05d0*/  FADD R26, R26, R13 ;  /* 0x0000000d1a1a7221 */ /* 0x020fc80000000000 */
[----:B------:R-:W-:Y:S01]  /*05e0*/  FFMA R25, R26, R24, R25 ;  /* 0x000000181a197223 */ /* 0x000fe20000000019 */
[----:B----4-:R-:W-:-:S04]  /*05f0*/  FADD R16, R29, R16 ;  /* 0x000000101d107221 */ /* 0x010fc80000000000 */
[----:B------:R-:W-:Y:S01]  /*0600*/  FFMA R25, R16, R12, R25 ;  /* 0x0000000c10197223 */ /* 0x000fe20000000019 */
[----:B------:R-:W-:-:S04]  /*0610*/  FADD R8, R8, R15 ;  /* 0x0000000f08087221 */ /* 0x000fc80000000000 */
[----:B------:R-:W-:Y:S01]  /*0620*/  FFMA R25, R8, R10, R25 ;  /* 0x0000000a08197223 */ /* 0x000fe20000000019 */
[----:B------:R-:W-:-:S04]  /*0630*/  FADD R20, R20, R23 ;  /* 0x0000001714147221 */ /* 0x000fc80000000000 */
[----:B------:R-:W-:Y:S01]  /*0640*/  FFMA R20, R20, R14, R25 ;  /* 0x0000000e14147223 */ /* 0x000fe20000000019 */
[----:B------:R-:W-:Y:S06]  /*0650*/  BRA.U UP1, `(.L_x_5) ;  /* 0xfffffff901e07547 */ /* 0x000fec000b83ffff */
.L_x_4:
[----:B------:R-:W-:Y:S05]  /*0660*/  BRA.U !UP0, `(.L_x_3) ;  /* 0x00000005084c7547 */ /* 0x000fea000b800000 */
[----:B------:R-:W-:Y:S02]  /*0670*/  UISETP.GE.U32.AND UP0, UPT, UR6, 0x4, UPT ;  /* 0x000000040600788c */ /* 0x000fe4000bf06070 */
[----:B------:R-:W-:-:S04]  /*0680*/  ULOP3.LUT UR7, UR5, 0x3, URZ, 0xc0, !UPT ;  /* 0x0000000305077892 */ /* 0x000fc8000f8ec0ff */
[----:B------:R-:W-:-:S03]  /*0690*/  UISETP.NE.AND UP1, UPT, UR7, URZ, UPT ;  /* 0x000000ff0700728c */ /* 0x000fc6000bf25270 */
[----:B------:R-:W-:Y:S08]  /*06a0*/  BRA.U !UP0, `(.L_x_6) ;  /* 0x0000000108987547 */ /* 0x000ff0000b800000 */
[----:B------:R-:W0:Y:S01]  /*06b0*/  LDC.64 R8, c[0x0][0x388] ;  /* 0x0000e200ff087b82 */ /* 0x000e220000000a00 */
[----:B------:R-:W-:Y:S02]  /*06c0*/  IMAD R7, R3, UR4, R0 ;  /* 0x0000000403077c24 */ /* 0x000fe4000f8e0200 */
[----:B------:R-:W-:-:S05]  /*06d0*/  IMAD R11, R2, UR4, R5 ;  /* 0x00000004020b7c24 */ /* 0x000fca000f8e0205 */
[----:B------:R-:W1:Y:S08]  /*06e0*/  LDC.64 R12, c[0x0][0x390] ;  /* 0x0000e400ff0c7b82 */ /* 0x000e700000000a00 */
[----:B------:R-:W2:Y:S01]  /*06f0*/  LDC.64 R26, c[0x0][0x380] ;  /* 0x0000e000ff1a7b82 */ /* 0x000ea20000000a00 */
[----:B0-----:R-:W-:-:S05]  /*0700*/  IMAD.WIDE R8, R7, 0x4, R8 ;  /* 0x0000000407087825 */ /* 0x001fca00078e0208 */
[----:B------:R-:W3:Y:S01]  /*0710*/  LDG.E.CONSTANT R4, desc[UR8][R8.64] ;  /* 0x0000000808047981 */ /* 0x000ee2000c1e9900 */
[----:B------:R-:W-:-:S04]  /*0720*/  IMAD.WIDE R28, R3, 0x4, R8 ;  /* 0x00000004031c7825 */ /* 0x000fc800078e0208 */
[----:B-1----:R-:W-:Y:S01]  /*0730*/  IMAD.WIDE R12, R7, 0x4, R12 ;  /* 0x00000004070c7825 */ /* 0x002fe200078e020c */
[----:B------:R-:W4:Y:S03]  /*0740*/  LDG.E.CONSTANT R16, desc[UR8][R28.64] ;  /* 0x000000081c107981 */ /* 0x000f26000c1e9900 */
[----:B--2---:R-:W-:Y:S01]  /*0750*/  IMAD.WIDE R26, R11, 0x4, R26 ;  /* 0x000000040b1a7825 */ /* 0x004fe200078e021a */
[----:B------:R0:W3:Y:S03]  /*0760*/  LDG.E.CONSTANT R17, desc[UR8][R12.64] ;  /* 0x000000080c117981 */ /* 0x0000e6000c1e9900 */
[C---:B------:R-:W-:Y:S01]  /*0770*/  IMAD.WIDE R6, R3.reuse, 0x4, R12 ;  /* 0x0000000403067825 */ /* 0x040fe200078e020c */
[----:B------:R-:W2:Y:S03]  /*0780*/  LDG.E.CONSTANT R23, desc[UR8][R26.64] ;  /* 0x000000081a177981 */ /* 0x000ea6000c1e9900 */
[C---:B------:R-:W-:Y:S01]  /*0790*/  IMAD.WIDE R10, R2.reuse, 0x4, R26 ;  /* 0x00000004020a7825 */ /* 0x040fe200078e021a */
[----:B------:R1:W4:Y:S03]  /*07a0*/  LDG.E.CONSTANT R21, desc[UR8][R6.64] ;  /* 0x0000000806157981 */ /* 0x000326000c1e9900 */
[C---:B------:R-:W-:Y:S01]  /*07b0*/  IMAD.WIDE R18, R3.reuse, 0x4, R28 ;  /* 0x0000000403127825 */ /* 0x040fe200078e021c */
[----:B------:R-:W5:Y:S03]  /*07c0*/  LDG.E.CONSTANT R24, desc[UR8][R10.64] ;  /* 0x000000080a187981 */ /* 0x000f66000c1e9900 */
[----:B0-----:R-:W-:Y:S01]  /*07d0*/  IMAD.WIDE R12, R2, 0x4, R10 ;  /* 0x00000004020c7825 */ /* 0x001fe200078e020a */
[----:B------:R-:W5:Y:S03]  /*07e0*/  LDG.E.CONSTANT R22, desc[UR8][R18.64] ;  /* 0x0000000812167981 */ /* 0x000f66000c1e9900 */
[C---:B-1----:R-:W-:Y:S01]  /*07f0*/  IMAD.WIDE R6, R3.reuse, 0x4, R6 ;  /* 0x0000000403067825 */ /* 0x042fe200078e0206 */
[----:B------:R-:W5:Y:S03]  /*0800*/  LDG.E.CONSTANT R28, desc[UR8][R12.64] ;  /* 0x000000080c1c7981 */ /* 0x000f66000c1e9900 */
[C---:B------:R-:W-:Y:S01]  /*0810*/  IMAD.WIDE R8, R3.reuse, 0x4, R18 ;  /* 0x0000000403087825 */ /* 0x040fe200078e0212 */
[----:B------:R-:W5:Y:S03]  /*0820*/  LDG.E.CONSTANT R25, desc[UR8][R6.64] ;  /* 0x0000000806197981 */ /* 0x000f66000c1e9900 */
[----:B------:R-:W-:-:S02]  /*0830*/  IMAD.WIDE R14, R3, 0x4, R6 ;  /* 0x00000004030e7825 */ /* 0x000fc400078e0206 */
[----:B------:R-:W5:Y:S02]  /*0840*/  LDG.E.CONSTANT R8, desc[UR8][R8.64] ;  /* 0x0000000808087981 */ /* 0x000f64000c1e9900 */
[----:B------:R-:W-:Y:S02]  /*0850*/  IMAD.WIDE R26, R2, 0x4, R12 ;  /* 0x00000004021a7825 */ /* 0x000fe400078e020c */
[----:B------:R-:W5:Y:S04]  /*0860*/  LDG.E.CONSTANT R15, desc[UR8][R14.64] ;  /* 0x000000080e0f7981 */ /* 0x000f68000c1e9900 */
[----:B------:R-:W5:Y:S01]  /*0870*/  LDG.E.CONSTANT R26, desc[UR8][R26.64] ;  /* 0x000000081a1a7981 */ /* 0x000f62000c1e9900 */
[----:B------:R-:W-:Y:S01]  /*0880*/  UIADD3 UR4, UPT, UPT, UR4, 0x4, URZ ;  /* 0x0000000404047890 */ /* 0x000fe2000fffe0ff */
[----:B---3--:R-:W-:-:S04]  /*0890*/  FADD R17, R4, R17 ;  /* 0x0000001104117221 */ /* 0x008fc80000000000 */
[----:B--2---:R-:W-:Y:S01]  /*08a0*/  FFMA R17, R17, R23, R20 ;  /* 0x0000001711117223 */ /* 0x004fe20000000014 */
[----:B----4-:R-:W-:-:S04]  /*08b0*/  FADD R16, R16, R21 ;  /* 0x0000001510107221 */ /* 0x010fc80000000000 */
[----:B-----5:R-:W-:Y:S01]  /*08c0*/  FFMA R16, R16, R24, R17 ;  /* 0x0000001810107223 */ /* 0x020fe20000000011 */
[----:B------:R-:W-:-:S04]  /*08d0*/  FADD R25, R22, R25 ;  /* 0x0000001916197221 */ /* 0x000fc80000000000 */
[----:B------:R-:W-:Y:S01]  /*08e0*/  FFMA R16, R25, R28, R16 ;  /* 0x0000001c19107223 */ /* 0x000fe20000000010 */
[----:B------:R-:W-:-:S04]  /*08f0*/  FADD R7, R8, R15 ;  /* 0x0000000f08077221 */ /* 0x000fc80000000000 */
[----:B------:R-:W-:-:S07]  /*0900*/  FFMA R20, R7, R26, R16 ;  /* 0x0000001a07147223 */ /* 0x000fce0000000010 */
.L_x_6:
[----:B------:R-:W-:Y:S05]  /*0910*/  BRA.U !UP1, `(.L_x_3) ;  /* 0x0000000109a07547 */ /* 0x000fea000b800000 */
[----:B------:R-:W-:Y:S02]  /*0920*/  UISETP.NE.AND UP0, UPT, UR7, 0x1, UPT ;  /* 0x000000010700788c */ /* 0x000fe4000bf05270 */
[----:B------:R-:W-:-:S04]  /*0930*/  ULOP3.LUT UR5, UR5, 0x1, URZ, 0xc0, !UPT ;  /* 0x0000000105057892 */ /* 0x000fc8000f8ec0ff */
[----:B------:R-:W-:-:S03]  /*0940*/  UISETP.NE.U32.AND UP1, UPT, UR5, 0x1, UPT ;  /* 0x000000010500788c */ /* 0x000fc6000bf25070 */
[----:B------:R-:W-:Y:S08]  /*0950*/  BRA.U !UP0, `(.L_x_7) ;  /* 0x0000000108587547 */ /* 0x000ff0000b800000 */
[----:B------:R-:W0:Y:S01]  /*0960*/  LDC.64 R6, c[0x0][0x388] ;  /* 0x0000e200ff067b82 */ /* 0x000e220000000a00 */
[----:B------:R-:W-:Y:S02]  /*0970*/  IMAD R13, R3, UR4, R0 ;  /* 0x00000004030d7c24 */ /* 0x000fe4000f8e0200 */
[----:B------:R-:W-:-:S05]  /*0980*/  IMAD R15, R2, UR4, R5 ;  /* 0x00000004020f7c24 */ /* 0x000fca000f8e0205 */
[----:B------:R-:W1:Y:S08]  /*0990*/  LDC.64 R8, c[0x0][0x390] ;  /* 0x0000e400ff087b82 */ /* 0x000e700000000a00 */
[----:B------:R-:W2:Y:S01]  /*09a0*/  LDC.64 R10, c[0x0][0x380] ;  /* 0x0000e000ff0a7b82 */ /* 0x000ea20000000a00 */
[----:B0-----:R-:W-:-:S04]  /*09b0*/  IMAD.WIDE R6, R13, 0x4, R6 ;  /* 0x000000040d067825 */ /* 0x001fc800078e0206 */
[----:B-1----:R-:W-:-:S04]  /*09c0*/  IMAD.WIDE R8, R13, 0x4, R8 ;  /* 0x000000040d087825 */ /* 0x002fc800078e0208 */
[----:B------:R-:W-:Y:S01]  /*09d0*/  IMAD.WIDE R12, R3, 0x4, R6 ;  /* 0x00000004030c7825 */ /* 0x000fe200078e0206 */
[----:B------:R-:W3:Y:S03]  /*09e0*/  LDG.E.CONSTANT R19, desc[UR8][R8.64] ;  /* 0x0000000808137981 */ /* 0x000ee6000c1e9900 */
[----:B--2---:R-:W-:Y:S01]  /*09f0*/  IMAD.WIDE R10, R15, 0x4, R10 ;  /* 0x000000040f0a7825 */ /* 0x004fe200078e020a */
[----:B------:R-:W3:Y:S03]  /*0a00*/  LDG.E.CONSTANT R6, desc[UR8][R6.64] ;  /* 0x0000000806067981 */ /* 0x000ee6000c1e9900 */
[----:B------:R-:W-:Y:S01]  /*0a10*/  IMAD.WIDE R14, R3, 0x4, R8 ;  /* 0x00000004030e7825 */ /* 0x000fe200078e0208 */
[----:B------:R-:W2:Y:S03]  /*0a20*/  LDG.E.CONSTANT R12, desc[UR8][R12.64] ;  /* 0x000000080c0c7981 */ /* 0x000ea6000c1e9900 */
[----:B------:R-:W-:Y:S01]  /*0a30*/  IMAD.WIDE R16, R2, 0x4, R10 ;  /* 0x0000000402107825 */ /* 0x000fe200078e020a */
[----:B------:R-:W4:Y:S04]  /*0a40*/  LDG.E.CONSTANT R4, desc[UR8][R10.64] ;  /* 0x000000080a047981 */ /* 0x000f28000c1e9900 */
[----:B------:R-:W2:Y:S04]  /*0a50*/  LDG.E.CONSTANT R15, desc[UR8][R14.64] ;  /* 0x000000080e0f7981 */ /* 0x000ea8000c1e9900 */
[----:B------:R-:W5:Y:S01]  /*0a60*/  LDG.E.CONSTANT R16, desc[UR8][R16.64] ;  /* 0x0000000810107981 */ /* 0x000f62000c1e9900 */
[----:B------:R-:W-:Y:S01]  /*0a70*/  UIADD3 UR4, UPT, UPT, UR4, 0x2, URZ ;  /* 0x0000000204047890 */ /* 0x000fe2000fffe0ff */
[----:B---3--:R-:W-:-:S04]  /*0a80*/  FADD R19, R6, R19 ;  /* 0x0000001306137221 */ /* 0x008fc80000000000 */
[----:B----4-:R-:W-:Y:S01]  /*0a90*/  FFMA R4, R19, R4, R20 ;  /* 0x0000000413047223 */ /* 0x010fe20000000014 */
[----:B--2---:R-:W-:-:S04]  /*0aa0*/  FADD R7, R12, R15 ;  /* 0x0000000f0c077221 */ /* 0x004fc80000000000 */
[----:B-----5:R-:W-:-:S07]  /*0ab0*/  FFMA R20, R7, R16, R4 ;  /* 0x0000001007147223 */ /* 0x020fce0000000004 */
.L_x_7:
[----:B------:R-:W-:Y:S05]  /*0ac0*/  BRA.U UP1, `(.L_x_3) ;  /* 0x0000000101347547 */ /* 0x000fea000b800000 */
[----:B------:R-:W0:Y:S01]  /*0ad0*/  LDC.64 R6, c[0x0][0x388] ;  /* 0x0000e200ff067b82 */ /* 0x000e220000000a00 */
[----:B------:R-:W-:Y:S02]  /*0ae0*/  IMAD R13, R3, UR4, R0 ;  /* 0x00000004030d7c24 */ /* 0x000fe4000f8e0200 */
[----:B------:R-:W-:-:S05]  /*0af0*/  IMAD R15, R2, UR4, R5 ;  /* 0x00000004020f7c24 */ /* 0x000fca000f8e0205 */
[----:B------:R-:W1:Y:S08]  /*0b00*/  LDC.64 R8, c[0x0][0x390] ;  /* 0x0000e400ff087b82 */ /* 0x000e700000000a00 */
[----:B------:R-:W2:Y:S01]  /*0b10*/  LDC.64 R10, c[0x0][0x380] ;  /* 0x0000e000ff0a7b82 */ /* 0x000ea20000000a00 */
[----:B0-----:R-:W-:-:S06]  /*0b20*/  IMAD.WIDE R6, R13, 0x4, R6 ;  /* 0x000000040d067825 */ /* 0x001fcc00078e0206 */
[----:B------:R-:W3:Y:S01]  /*0b30*/  LDG.E.CONSTANT R6, desc[UR8][R6.64] ;  /* 0x0000000806067981 */ /* 0x000ee2000c1e9900 */
[----:B-1----:R-:W-:-:S06]  /*0b40*/  IMAD.WIDE R8, R13, 0x4, R8 ;  /* 0x000000040d087825 */ /* 0x002fcc00078e0208 */
[----:B------:R-:W3:Y:S01]  /*0b50*/  LDG.E.CONSTANT R9, desc[UR8][R8.64] ;  /* 0x0000000808097981 */ /* 0x000ee2000c1e9900 */
[----:B--2---:R-:W-:-:S06]  /*0b60*/  IMAD.WIDE R10, R15, 0x4, R10 ;  /* 0x000000040f0a7825 */ /* 0x004fcc00078e020a */
[----:B------:R-:W2:Y:S01]  /*0b70*/  LDG.E.CONSTANT R10, desc[UR8][R10.64] ;  /* 0x000000080a0a7981 */ /* 0x000ea2000c1e9900 */
[----:B---3--:R-:W-:-:S04]  /*0b80*/  FADD R13, R6, R9 ;  /* 0x00000009060d7221 */ /* 0x008fc80000000000 */
[----:B--2---:R-:W-:-:S07]  /*0b90*/  FFMA R20, R13, R10, R20 ;  /* 0x0000000a0d147223 */ /* 0x004fce0000000014 */
.L_x_3:
[----:B------:R-:W0:Y:S01]  /*0ba0*/  LDC.64 R6, c[0x0][0x398] ;  /* 0x0000e600ff067b82 */ /* 0x000e220000000a00 */
[----:B------:R-:W-:-:S04]  /*0bb0*/  IMAD R9, R0, R2, R5 ;  /* 0x0000000200097224 */ /* 0x000fc800078e0205 */
[----:B0-----:R-:W-:-:S05]  /*0bc0*/  IMAD.WIDE R6, R9, 0x4, R6 ;  /* 0x0000000409067825 */ /* 0x001fca00078e0206 */
[----:B------:R0:W-:Y:S02]  /*0bd0*/  STG.E desc[UR8][R6.64], R20 ;  /* 0x0000001406007986 */ /* 0x0001e4000c101908 */
.L_x_2:
[----:B------:R-:W-:Y:S05]  /*0be0*/  BSYNC.RECONVERGENT B0 ;  /* 0x0000000000007941 */ /* 0x000fea0003800200 */
.L_x_1:
[----:B------:R-:W1:Y:S02]  /*0bf0*/  S2UR UR4, SR_CTAID.Z ;  /* 0x00000000000479c3 */ /* 0x000e640000002700 */
[----:B-1----:R-:W-:-:S04]  /*0c00*/  LOP3.LUT P0, RZ, R5, UR4, RZ, 0xfc, !PT ;  /* 0x0000000405ff7c12 */ /* 0x002fc8000f80fcff */
[----:B------:R-:W-:-:S13]  /*0c10*/  ISETP.GE.OR P0, PT, R0, R3, P0 ;  /* 0x000000030000720c */ /* 0x000fda0000706670 */
[----:B------:R-:W-:Y:S05]  /*0c20*/  @P0 EXIT ;  /* 0x000000000000094d */ /* 0x000fea0003800000 */
[----:B------:R-:W1:Y:S01]  /*0c30*/  LDCU UR5, c[0x0][0x3b0] ;  /* 0x00007600ff0577ac */ /* 0x000e620008000800 */
[----:B------:R-:W-:Y:S01]  /*0c40*/  HFMA2 R24, -RZ, RZ, 0, 0 ;  /* 0x00000000ff187431 */ /* 0x000fe200000001ff */
[----:B-1----:R-:W-:-:S09]  /*0c50*/  UISETP.GE.AND UP0, UPT, UR5, 0x1, UPT ;  /* 0x000000010500788c */ /* 0x002fd2000bf06270 */
        /* <DEDUP_REMOVED lines=10> */
[----:B------:R-:W-:-:S12]  /*0d00*/  UIADD3 UR7, UPT, UPT, -UR4, URZ, URZ ;  /* 0x000000ff04077290 */ /* 0x000fd8000fffe1ff */
.L_x_10:
[----:B0-----:R-:W0:Y:S08]  /*0d10*/  LDC.64 R6, c[0x0][0x388] ;  /* 0x0000e200ff067b82 */ /* 0x001e300000000a00 */
[----:B------:R-:W1:Y:S01]  /*0d20*/  LDC.64 R8, c[0x0][0x390] ;  /* 0x0000e400ff087b82 */ /* 0x000e620000000a00 */
[----:B0-----:R-:W-:-:S05]  /*0d30*/  IMAD.WIDE R6, R2, 0x4, R6 ;  /* 0x0000000402067825 */ /* 0x001fca00078e0206 */
[----:B------:R-:W2:Y:S01]  /*0d40*/  LDG.E.CONSTANT R25, desc[UR8][R6.64] ;  /* 0x0000000806197981 */ /* 0x000ea2000c1e9900 */
[----:B-1----:R-:W-:-:S04]  /*0d50*/  IMAD.WIDE R8, R2, 0x4, R8 ;  /* 0x0000000402087825 */ /* 0x002fc800078e0208 */
[C---:B------:R-:W-:Y:S01]  /*0d60*/  IMAD.WIDE R14, R3.reuse, 0x4, R6 ;  /* 0x00000004030e7825 */ /* 0x040fe200078e0206 */
[----:B------:R-:W2:Y:S03]  /*0d70*/  LDG.E.CONSTANT R4, desc[UR8][R8.64] ;  /* 0x0000000808047981 */ /* 0x000ea6000c1e9900 */
[C---:B------:R-:W-:Y:S01]  /*0d80*/  IMAD.WIDE R22, R3.reuse, 0x4, R8 ;  /* 0x0000000403167825 */ /* 0x040fe200078e0208 */
[----:B------:R0:W3:Y:S03]  /*0d90*/  LDG.E.CONSTANT R16, desc[UR8][R14.64] ;  /* 0x000000080e107981 */ /* 0x0000e6000c1e9900 */
[C---:B------:R-:W-:Y:S01]  /*0da0*/  IMAD.WIDE R28, R3.reuse, 0x4, R14 ;  /* 0x00000004031c7825 */ /* 0x040fe200078e020e */
[----:B------:R-:W3:Y:S03]  /*0db0*/  LDG.E.CONSTANT R17, desc[UR8][R22.64] ;  /* 0x0000000816117981 */ /* 0x000ee6000c1e9900 */
[C---:B------:R-:W-:Y:S01]  /*0dc0*/  IMAD.WIDE R10, R3.reuse, 0x4, R22 ;  /* 0x00000004030a7825 */ /* 0x040fe200078e0216 */
[----:B------:R-:W4:Y:S04]  /*0dd0*/  LDG.E.CONSTANT R12, desc[UR8][R28.64] ;  /* 0x000000081c0c7981 */ /* 0x000f28000c1e9900 */
[----:B------:R1:W4:Y:S01]  /*0de0*/  LDG.E.CONSTANT R13, desc[UR8][R10.64] ;  /* 0x000000080a0d7981 */ /* 0x000322000c1e9900 */
[----:B0-----:R-:W-:-:S05]  /*0df0*/  IMAD.WIDE R14, R3, 0x4, R28 ;  /* 0x00000004030e7825 */ /* 0x001fca00078e021c */
[----:B------:R-:W5:Y:S01]  /*0e00*/  LDG.E.CONSTANT R21, desc[UR8][R14.64] ;  /* 0x000000080e157981 */ /* 0x000f62000c1e9900 */
[----:B-1----:R-:W-:-:S05]  /*0e10*/  IMAD.WIDE R10, R3, 0x4, R10 ;  /* 0x00000004030a7825 */ /* 0x002fca00078e020a */
[----:B------:R-:W5:Y:S01]  /*0e20*/  LDG.E.CONSTANT R20, desc[UR8][R10.64] ;  /* 0x000000080a147981 */ /* 0x000f62000c1e9900 */
[----:B------:R-:W-:-:S04]  /*0e30*/  IMAD.WIDE R8, R3, 0x4, R14 ;  /* 0x0000000403087825 */ /* 0x000fc800078e020e */
[C---:B------:R-:W-:Y:S01]  /*0e40*/  IMAD.WIDE R26, R3.reuse, 0x4, R10 ;  /* 0x00000004031a7825 */ /* 0x040fe200078e020a */
[----:B------:R-:W5:Y:S03]  /*0e50*/  LDG.E.CONSTANT R18, desc[UR8][R8.64] ;  /* 0x0000000808127981 */ /* 0x000f66000c1e9900 */
[C---:B------:R-:W-:Y:S01]  /*0e60*/  IMAD.WIDE R22, R3.reuse, 0x4, R8 ;  /* 0x0000000403167825 */ /* 0x040fe200078e0208 */
[----:B------:R0:W5:Y:S04]  /*0e70*/  LDG.E.CONSTANT R7, desc[UR8][R26.64] ;  /* 0x000000081a077981 */ /* 0x000168000c1e9900 */
[----:B------:R1:W5:Y:S01]  /*0e80*/  LDG.E.CONSTANT R28, desc[UR8][R22.64] ;  /* 0x00000008161c7981 */ /* 0x000362000c1e9900 */
[----:B0-----:R-:W-:-:S05]  /*0e90*/  IMAD.WIDE R26, R3, 0x4, R26 ;  /* 0x00000004031a7825 */ /* 0x001fca00078e021a */
[----:B------:R-:W5:Y:S01]  /*0ea0*/  LDG.E.CONSTANT R19, desc[UR8][R26.64] ;  /* 0x000000081a137981 */ /* 0x000f62000c1e9900 */
[----:B-1----:R-:W-:-:S04]  /*0eb0*/  IMAD.WIDE R22, R3, 0x4, R22 ;  /* 0x0000000403167825 */ /* 0x002fc800078e0216 */
[C---:B------:R-:W-:Y:S01]  /*0ec0*/  IMAD.WIDE R8, R3.reuse, 0x4, R26 ;  /* 0x0000000403087825 */ /* 0x040fe200078e021a */
[----:B------:R-:W5:Y:S03]  /*0ed0*/  LDG.E.CONSTANT R5, desc[UR8][R22.64] ;  /* 0x0000000816057981 */ /* 0x000f66000c1e9900 */
[----:B------:R-:W-:-:S04]  /*0ee0*/  IMAD.WIDE R14, R3, 0x4, R22 ;  /* 0x00000004030e7825 */ /* 0x000fc800078e0216 */
[C---:B------:R-:W-:Y:S01]  /*0ef0*/  IMAD.WIDE R10, R3.reuse, 0x4, R8 ;  /* 0x00000004030a7825 */ /* 0x040fe200078e0208 */
[----:B------:R0:W5:Y:S04]  /*0f00*/  LDG.E.CONSTANT R6, desc[UR8][R14.64] ;  /* 0x000000080e067981 */ /* 0x000168000c1e9900 */
[----:B------:R-:W5:Y:S01]  /*0f10*/  LDG.E.CONSTANT R27, desc[UR8][R10.64] ;  /* 0x000000080a1b7981 */ /* 0x000f62000c1e9900 */
[----:B0-----:R-:W-:-:S04]  /*0f20*/  IMAD.WIDE R14, R3, 0x4, R14 ;  /* 0x00000004030e7825 */ /* 0x001fc800078e020e */
[----:B--2---:R-:W-:Y:S02]  /*0f30*/  FADD R25, R25, R4 ;  /* 0x0000000419197221 */ /* 0x004fe40000000000 */
[----:B------:R0:W2:Y:S02]  /*0f40*/  LDG.E.CONSTANT R4, desc[UR8][R8.64] ;  /* 0x0000000808047981 */ /* 0x0000a4000c1e9900 */
[----:B------:R-:W-:Y:S02]  /*0f50*/  FADD R26, R25, R24 ;  /* 0x00000018191a7221 */ /* 0x000fe40000000000 */
[----:B------:R1:W2:Y:S01]  /*0f60*/  LDG.E.CONSTANT R25, desc[UR8][R14.64] ;  /* 0x000000080e197981 */ /* 0x0002a2000c1e9900 */
[----:B0-----:R-:W-:-:S04]  /*0f70*/  IMAD.WIDE R8, R3, 0x4, R10 ;  /* 0x0000000403087825 */ /* 0x001fc800078e020a */
[----:B---3--:R-:W-:Y:S01]  /*0f80*/  FADD R29, R16, R17 ;  /* 0x00000011101d7221 */ /* 0x008fe20000000000 */
[----:B------:R-:W-:-:S04]  /*0f90*/  IMAD.WIDE R16, R3, 0x4, R14 ;  /* 0x0000000403107825 */ /* 0x000fc800078e020e */
[----:B------:R-:W-:Y:S01]  /*0fa0*/  FADD R26, R26, R29 ;  /* 0x0000001d1a1a7221 */ /* 0x000fe20000000000 */
[----:B------:R-:W3:Y:S01]  /*0fb0*/  LDG.E.CONSTANT R24, desc[UR8][R8.64] ;  /* 0x0000000808187981 */ /* 0x000ee2000c1e9900 */
[----:B------:R-:W-:-:S04]  /*0fc0*/  IMAD.WIDE R22, R3, 0x4, R8 ;  /* 0x0000000403167825 */ /* 0x000fc800078e0208 */
[----:B----4-:R-:W-:Y:S02]  /*0fd0*/  FADD R29, R12, R13 ;  /* 0x0000000d0c1d7221 */ /* 0x010fe40000000000 */
[----:B------:R0:W4:Y:S01]  /*0fe0*/  LDG.E.CONSTANT R13, desc[UR8][R16.64] ;  /* 0x00000008100d7981 */ /* 0x000122000c1e9900 */
[----:B-1----:R-:W-:-:S04]  /*0ff0*/  IMAD.WIDE R14, R3, 0x4, R22 ;  /* 0x00000004030e7825 */ /* 0x002fc800078e0216 */
[----:B------:R-:W-:Y:S01]  /*1000*/  FADD R26, R26, R29 ;  /* 0x0000001d1a1a7221 */ /* 0x000fe20000000000 */
[----:B------:R1:W4:Y:S01]  /*1010*/  LDG.E.CONSTANT R12, desc[UR8][R22.64] ;  /* 0x00000008160c7981 */ /* 0x000322000c1e9900 */
[----:B0-----:R-:W-:-:S04]  /*1020*/  IMAD.WIDE R16, R3, 0x4, R16 ;  /* 0x0000000403107825 */ /* 0x001fc800078e0210 */
[----:B-----5:R-:W-:Y:S01]  /*1030*/  FADD R29, R21, R20 ;  /* 0x00000014151d7221 */ /* 0x020fe20000000000 */
[----:B------:R0:W5:Y:S01]  /*1040*/  LDG.E.CONSTANT R10, desc[UR8][R14.64] ;  /* 0x000000080e0a7981 */ /* 0x000162000c1e9900 */
[----:B------:R-:W-:-:S03]  /*1050*/  IMAD.WIDE R20, R3, 0x4, R14 ;  /* 0x0000000403147825 */ /* 0x000fc600078e020e */
[----:B------:R0:W5:Y:S01]  /*1060*/  LDG.E.CONSTANT R11, desc[UR8][R16.64] ;  /* 0x00000008100b7981 */ /* 0x000162000c1e9900 */
[----:B------:R-:W-:-:S04]  /*1070*/  IMAD.WIDE R8, R3, 0x4, R16 ;  /* 0x0000000403087825 */ /* 0x000fc800078e0210 */
[----:B-1----:R-:W-:-:S04]  /*1080*/  IMAD.WIDE R22, R3, 0x4, R20 ;  /* 0x0000000403167825 */ /* 0x002fc800078e0214 */
[----:B0-----:R-:W-:-:S04]  /*1090*/  IMAD.WIDE R14, R3, 0x4, R8 ;  /* 0x00000004030e7825 */ /* 0x001fc800078e0208 */
[----:B------:R-:W-:Y:S01]  /*10a0*/  FADD R7, R18, R7 ;  /* 0x0000000712077221 */ /* 0x000fe20000000000 */
[----:B------:R-:W5:Y:S01]  /*10b0*/  LDG.E.CONSTANT R9, desc[UR8][R8.64] ;  /* 0x0000000808097981 */ /* 0x000f62000c1e9900 */
[----:B------:R-:W-:Y:S01]  /*10c0*/  FADD R26, R26, R29 ;  /* 0x0000001d1a1a7221 */ /* 0x000fe20000000000 */
[----:B------:R-:W-:-:S04]  /*10d0*/  IMAD.WIDE R16, R3, 0x4, R14 ;  /* 0x0000000403107825 */ /* 0x000fc800078e020e */
[----:B------:R-:W-:Y:S01]  /*10e0*/  FADD R18, R26, R7 ;  /* 0x000000071a127221 */ /* 0x000fe20000000000 */
[----:B------:R-:W-:Y:S01]  /*10f0*/  FADD R19, R28, R19 ;  /* 0x000000131c137221 */ /* 0x000fe20000000000 */
[----:B------:R-:W5:Y:S04]  /*1100*/  LDG.E.CONSTANT R7, desc[UR8][R14.64] ;  /* 0x000000080e077981 */ /* 0x000f68000c1e9900 */
[----:B------:R0:W5:Y:S04]  /*1110*/  LDG.E.CONSTANT R8, desc[UR8][R20.64] ;  /* 0x0000000814087981 */ /* 0x000168000c1e9900 */
[----:B------:R1:W5:Y:S04]  /*1120*/  LDG.E.CONSTANT R28, desc[UR8][R16.64] ;  /* 0x00000008101c7981 */ /* 0x000368000c1e9900 */
[----:B------:R1:W5:Y:S01]  /*1130*/  LDG.E.CONSTANT R26, desc[UR8][R22.64] ;  /* 0x00000008161a7981 */ /* 0x000362000c1e9900 */
[----:B0-----:R-:W-:-:S04]  /*1140*/  IMAD.WIDE R20, R3, 0x4, R22 ;  /* 0x0000000403147825 */ /* 0x001fc800078e0216 */
[C---:B-1----:R-:W-:Y:S01]  /*1150*/  IMAD.WIDE R16, R3.reuse, 0x4, R16 ;  /* 0x0000000403107825 */ /* 0x042fe200078e0210 */
[----:B------:R0:W5:Y:S03]  /*1160*/  LDG.E.CONSTANT R29, desc[UR8][R20.64] ;  /* 0x00000008141d7981 */ /* 0x000166000c1e9900 */
[----:B------:R-:W-:-:S04]  /*1170*/  IMAD.WIDE R14, R3, 0x4, R20 ;  /* 0x00000004030e7825 */ /* 0x000fc800078e0214 */
[----:B------:R-:W-:-:S04]  /*1180*/  IMAD.WIDE R22, R3, 0x4, R14 ;  /* 0x0000000403167825 */ /* 0x000fc800078e020e */
[----:B0-----:R-:W-:Y:S01]  /*1190*/  FADD R21, R18, R19 ;  /* 0x0000001312157221 */ /* 0x001fe20000000000 */
[----:B------:R-:W5:Y:S01]  /*11a0*/  LDG.E.CONSTANT R20, desc[UR8][R16.64] ;  /* 0x0000000810147981 */ /* 0x000f62000c1e9900 */
[----:B------:R-:W-:-:S03]  /*11b0*/  IMAD.WIDE R18, R3, 0x4, R16 ;  /* 0x0000000403127825 */ /* 0x000fc600078e0210 */
[----:B------:R-:W5:Y:S04]  /*11c0*/  LDG.E.CONSTANT R23, desc[UR8][R22.64] ;  /* 0x0000000816177981 */ /* 0x000f68000c1e9900 */
[----:B------:R-:W5:Y:S04]  /*11d0*/  LDG.E.CONSTANT R18, desc[UR8][R18.64] ;  /* 0x0000000812127981 */ /* 0x000f68000c1e9900 */
[----:B------:R-:W5:Y:S01]  /*11e0*/  LDG.E.CONSTANT R17, desc[UR8][R14.64] ;  /* 0x000000080e117981 */ /* 0x000f62000c1e9900 */
[----:B------:R-:W-:Y:S01]  /*11f0*/  FADD R27, R6, R27 ;  /* 0x0000001b061b7221 */ /* 0x000fe20000000000 */
[----:B------:R-:W-:-:S04]  /*1200*/  UIADD3 UR7, UPT, UPT, UR7, 0x10, URZ ;  /* 0x0000001007077890 */ /* 0x000fc8000fffe0ff */
[----:B------:R-:W-:Y:S01]  /*1210*/  UISETP.NE.AND UP1, UPT, UR7, URZ, UPT ;  /* 0x000000ff0700728c */ /* 0x000fe2000bf25270 */
[----:B------:R-:W-:Y:S01]  /*1220*/  LEA R2, R3, R2, 0x4 ;  /* 0x0000000203027211 */ /* 0x000fe200078e20ff */
[----:B--2---:R-:W-:-:S04]  /*1230*/  FADD R4, R5, R4 ;  /* 0x0000000405047221 */ /* 0x004fc80000000000 */
[----:B------:R-:W-:-:S04]  /*1240*/  FADD R4, R21, R4 ;  /* 0x0000000415047221 */ /* 0x000fc80000000000 */
[----:B------:R-:W-:Y:S01]  /*1250*/  FADD R4, R4, R27 ;  /* 0x0000001b04047221 */ /* 0x000fe20000000000 */
[----:B---3--:R-:W-:-:S04]  /*1260*/  FADD R25, R25, R24 ;  /* 0x0000001819197221 */ /* 0x008fc80000000000 */
[----:B------:R-:W-:Y:S01]  /*1270*/  FADD R4, R4, R25 ;  /* 0x0000001904047221 */ /* 0x000fe20000000000 */
[----:B----4-:R-:W-:-:S04]  /*1280*/  FADD R13, R13, R12 ;  /* 0x0000000c0d0d7221 */ /* 0x010fc80000000000 */
[----:B------:R-:W-:Y:S01]  /*1290*/  FADD R4, R4, R13 ;  /* 0x0000000d04047221 */ /* 0x000fe20000000000 */
[----:B-----5:R-:W-:-:S04]  /*12a0*/  FADD R11, R11, R10 ;  /* 0x0000000a0b0b7221 */ /* 0x020fc80000000000 */
[----:B------:R-:W-:Y:S01]  /*12b0*/  FADD R4, R4, R11 ;  /* 0x0000000b04047221 */ /* 0x000fe20000000000 */
[----:B------:R-:W-:-:S04]  /*12c0*/  FADD R9, R9, R8 ;  /* 0x0000000809097221 */ /* 0x000fc80000000000 */
[----:B------:R-:W-:Y:S01]  /*12d0*/  FADD R4, R4, R9 ;  /* 0x0000000904047221 */ /* 0x000fe20000000000 */
[----:B------:R-:W-:-:S04]  /*12e0*/  FADD R7, R7, R26 ;  /* 0x0000001a07077221 */ /* 0x000fc80000000000 */
[----:B------:R-:W-:Y:S01]  /*12f0*/  FADD R4, R4, R7 ;  /* 0x0000000704047221 */ /* 0x000fe20000000000 */
[----:B------:R-:W-:-:S04]  /*1300*/  FADD R29, R28, R29 ;  /* 0x0000001d1c1d7221 */ /* 0x000fc80000000000 */
[----:B------:R-:W-:Y:S01]  /*1310*/  FADD R4, R4, R29 ;  /* 0x0000001d04047221 */ /* 0x000fe20000000000 */
[----:B------:R-:W-:Y:S01]  /*1320*/  FADD R23, R18, R23 ;  /* 0x0000001712177221 */ /* 0x000fe20000000000 */
[----:B------:R-:W-:-:S04]  /*1330*/  FADD R17, R20, R17 ;  /* 0x0000001114117221 */ /* 0x000fc80000000000 */
[----:B------:R-:W-:-:S04]  /*1340*/  FADD R4, R4, R17 ;  /* 0x0000001104047221 */ /* 0x000fc80000000000 */
[----:B------:R-:W-:Y:S01]  /*1350*/  FADD R24, R4, R23 ;  /* 0x0000001704187221 */ /* 0x000fe20000000000 */
[----:B------:R-:W-:Y:S06]  /*1360*/  BRA.U UP1, `(.L_x_10) ;  /* 0xfffffff901687547 */ /* 0x000fec000b83ffff */
.L_x_9:
[----:B------:R-:W-:Y:S05]  /*1370*/  BRA.U !UP0, `(.L_x_8) ;  /* 0x0000000508a07547 */ /* 0x000fea000b800000 */
[----:B------:R-:W-:Y:S02]  /*1380*/  UISETP.GE.U32.AND UP0, UPT, UR6, 0x8, UPT ;  /* 0x000000080600788c */ /* 0x000fe4000bf06070 */
[----:B------:R-:W-:-:S04]  /*1390*/  ULOP3.LUT UR7, UR5, 0x7, URZ, 0xc0, !UPT ;  /* 0x0000000705077892 */ /* 0x000fc8000f8ec0ff */
[----:B------:R-:W-:-:S03]  /*13a0*/  UISETP.NE.AND UP1, UPT, UR7, URZ, UPT ;  /* 0x000000ff0700728c */ /* 0x000fc6000bf25270 */
[----:B------:R-:W-:Y:S08]  /*13b0*/  BRA.U !UP0, `(.L_x_11) ;  /* 0x0000000108d07547 */ /* 0x000ff0000b800000 */
[----:B------:R-:W1:Y:S01]  /*13c0*/  LDC.64 R4, c[0x0][0x388] ;  /* 0x0000e200ff047b82 */ /* 0x000e620000000a00 */
[----:B0-----:R-:W-:-:S07]  /*13d0*/  IMAD R7, R3, UR4, R0 ;  /* 0x0000000403077c24 */ /* 0x001fce000f8e0200 */
[----:B------:R-:W0:Y:S01]  /*13e0*/  LDC.64 R8, c[0x0][0x390] ;  /* 0x0000e400ff087b82 */ /* 0x000e220000000a00 */
[----:B-1----:R-:W-:-:S05]  /*13f0*/  IMAD.WIDE R4, R7, 0x4, R4 ;  /* 0x0000000407047825 */ /* 0x002fca00078e0204 */
[----:B------:R-:W2:Y:S01]  /*1400*/  LDG.E.CONSTANT R19, desc[UR8][R4.64] ;  /* 0x0000000804137981 */ /* 0x000ea2000c1e9900 */
[----:B------:R-:W-:-:S04]  /*1410*/  IMAD.WIDE R10, R3, 0x4, R4 ;  /* 0x00000004030a7825 */ /* 0x000fc800078e0204 */
[----:B0-----:R-:W-:Y:S01]  /*1420*/  IMAD.WIDE R8, R7, 0x4, R8 ;  /* 0x0000000407087825 */ /* 0x001fe200078e0208 */
[----:B------:R-:W3:Y:S03]  /*1430*/  LDG.E.CONSTANT R18, desc[UR8][R10.64] ;  /* 0x000000080a127981 */ /* 0x000ee6000c1e9900 */
[C---:B------:R-:W-:Y:S01]  /*1440*/  IMAD.WIDE R22, R3.reuse, 0x4, R10 ;  /* 0x0000000403167825 */ /* 0x040fe200078e020a */
[----:B------:R0:W2:Y:S03]  /*1450*/  LDG.E.CONSTANT R2, desc[UR8][R8.64] ;  /* 0x0000000808027981 */ /* 0x0000a6000c1e9900 */
[----:B------:R-:W-:-:S04]  /*1460*/  IMAD.WIDE R12, R3, 0x4, R8 ;  /* 0x00000004030c7825 */ /* 0x000fc800078e0208 */
[C---:B------:R-:W-:Y:S01]  /*1470*/  IMAD.WIDE R14, R3.reuse, 0x4, R22 ;  /* 0x00000004030e7825 */ /* 0x040fe200078e0216 */
[----:B------:R1:W3:Y:S03]  /*1480*/  LDG.E.CONSTANT R25, desc[UR8][R12.64] ;  /* 0x000000080c197981 */ /* 0x0002e6000c1e9900 */
[C---:B------:R-:W-:Y:S01]  /*1490*/  IMAD.WIDE R28, R3.reuse, 0x4, R12 ;  /* 0x00000004031c7825 */ /* 0x040fe200078e020c */
[----:B------:R-:W4:Y:S04]  /*14a0*/  LDG.E.CONSTANT R23, desc[UR8][R22.64] ;  /* 0x0000000816177981 */ /* 0x000f28000c1e9900 */
[----:B------:R5:W4:Y:S01]  /*14b0*/  LDG.E.CONSTANT R21, desc[UR8][R14.64] ;  /* 0x000000080e157981 */ /* 0x000b22000c1e9900 */
[----:B------:R-:W-:-:S04]  /*14c0*/  IMAD.WIDE R16, R3, 0x4, R28 ;  /* 0x0000000403107825 */ /* 0x000fc800078e021c */
[C---:B------:R-:W-:Y:S01]  /*14d0*/  IMAD.WIDE R26, R3.reuse, 0x4, R14 ;  /* 0x00000004031a7825 */ /* 0x040fe200078e020e */
[----:B------:R-:W4:Y:S03]  /*14e0*/  LDG.E.CONSTANT R22, desc[UR8][R28.64] ;  /* 0x000000081c167981 */ /* 0x000f26000c1e9900 */
[C---:B------:R-:W-:Y:S01]  /*14f0*/  IMAD.WIDE R6, R3.reuse, 0x4, R16 ;  /* 0x0000000403067825 */ /* 0x040fe200078e0210 */
[----:B------:R5:W4:Y:S03]  /*1500*/  LDG.E.CONSTANT R20, desc[UR8][R16.64] ;  /* 0x0000000810147981 */ /* 0x000b26000c1e9900 */
[C---:B0-----:R-:W-:Y:S02]  /*1510*/  IMAD.WIDE R8, R3.reuse, 0x4, R26 ;  /* 0x0000000403087825 */ /* 0x041fe400078e021a */
[----:B------:R-:W4:Y:S02]  /*1520*/  LDG.E.CONSTANT R26, desc[UR8][R26.64] ;  /* 0x000000081a1a7981 */ /* 0x000f24000c1e9900 */
[----:B------:R-:W-:-:S02]  /*1530*/  IMAD.WIDE R4, R3, 0x4, R6 ;  /* 0x0000000403047825 */ /* 0x000fc400078e0206 */
[----:B------:R-:W4:Y:S02]  /*1540*/  LDG.E.CONSTANT R7, desc[UR8][R6.64] ;  /* 0x0000000806077981 */ /* 0x000f24000c1e9900 */
[C---:B------:R-:W-:Y:S02]  /*1550*/  IMAD.WIDE R10, R3.reuse, 0x4, R8 ;  /* 0x00000004030a7825 */ /* 0x040fe400078e0208 */
[----:B------:R-:W4:Y:S02]  /*1560*/  LDG.E.CONSTANT R28, desc[UR8][R8.64] ;  /* 0x00000008081c7981 */ /* 0x000f24000c1e9900 */
[C---:B-1----:R-:W-:Y:S02]  /*1570*/  IMAD.WIDE R12, R3.reuse, 0x4, R4 ;  /* 0x00000004030c7825 */ /* 0x042fe400078e0204 */
[----:B------:R-:W4:Y:S02]  /*1580*/  LDG.E.CONSTANT R29, desc[UR8][R4.64] ;  /* 0x00000008041d7981 */ /* 0x000f24000c1e9900 */
[----:B-----5:R-:W-:-:S04]  /*1590*/  IMAD.WIDE R14, R3, 0x4, R10 ;  /* 0x00000004030e7825 */ /* 0x020fc800078e020a */
[----:B------:R-:W-:Y:S02]  /*15a0*/  IMAD.WIDE R16, R3, 0x4, R12 ;  /* 0x0000000403107825 */ /* 0x000fe400078e020c */
[----:B------:R-:W5:Y:S04]  /*15b0*/  LDG.E.CONSTANT R14, desc[UR8][R14.64] ;  /* 0x000000080e0e7981 */ /* 0x000f68000c1e9900 */
[----:B------:R-:W5:Y:S04]  /*15c0*/  LDG.E.CONSTANT R4, desc[UR8][R10.64] ;  /* 0x000000080a047981 */ /* 0x000f68000c1e9900 */
[----:B------:R-:W5:Y:S04]  /*15d0*/  LDG.E.CONSTANT R5, desc[UR8][R12.64] ;  /* 0x000000080c057981 */ /* 0x000f68000c1e9900 */
[----:B------:R-:W5:Y:S01]  /*15e0*/  LDG.E.CONSTANT R17, desc[UR8][R16.64] ;  /* 0x0000000810117981 */ /* 0x000f62000c1e9900 */
[----:B------:R-:W-:Y:S01]  /*15f0*/  UIADD3 UR4, UPT, UPT, UR4, 0x8, URZ ;  /* 0x0000000804047890 */ /* 0x000fe2000fffe0ff */
[----:B--2---:R-:W-:-:S04]  /*1600*/  FADD R19, R19, R2 ;  /* 0x0000000213137221 */ /* 0x004fc80000000000 */
[----:B------:R-:W-:Y:S01]  /*1610*/  FADD R19, R24, R19 ;  /* 0x0000001318137221 */ /* 0x000fe20000000000 */
[----:B---3--:R-:W-:-:S04]  /*1620*/  FADD R18, R18, R25 ;  /* 0x0000001912127221 */ /* 0x008fc80000000000 */
[----:B------:R-:W-:Y:S01]  /*1630*/  FADD R18, R19, R18 ;  /* 0x0000001213127221 */ /* 0x000fe20000000000 */
[----:B----4-:R-:W-:-:S04]  /*1640*/  FADD R23, R23, R22 ;  /* 0x0000001617177221 */ /* 0x010fc80000000000 */
[----:B------:R-:W-:Y:S01]  /*1650*/  FADD R18, R18, R23 ;  /* 0x0000001712127221 */ /* 0x000fe20000000000 */
[----:B------:R-:W-:-:S04]  /*1660*/  FADD R21, R21, R20 ;  /* 0x0000001415157221 */ /* 0x000fc80000000000 */
[----:B------:R-:W-:Y:S01]  /*1670*/  FADD R18, R18, R21 ;  /* 0x0000001512127221 */ /* 0x000fe20000000000 */
[----:B------:R-:W-:-:S04]  /*1680*/  FADD R7, R26, R7 ;  /* 0x000000071a077221 */ /* 0x000fc80000000000 */
[----:B------:R-:W-:Y:S01]  /*1690*/  FADD R7, R18, R7 ;  /* 0x0000000712077221 */ /* 0x000fe20000000000 */
[----:B------:R-:W-:-:S04]  /*16a0*/  FADD R28, R28, R29 ;  /* 0x0000001d1c1c7221 */ /* 0x000fc80000000000 */
[----:B------:R-:W-:Y:S01]  /*16b0*/  FADD R7, R7, R28 ;  /* 0x0000001c07077221 */ /* 0x000fe20000000000 */
[----:B-----5:R-:W-:-:S04]  /*16c0*/  FADD R4, R4, R5 ;  /* 0x0000000504047221 */ /* 0x020fc80000000000 */
[----:B------:R-:W-:Y:S01]  /*16d0*/  FADD R4, R7, R4 ;  /* 0x0000000407047221 */ /* 0x000fe20000000000 */
[----:B------:R-:W-:-:S04]  /*16e0*/  FADD R17, R14, R17 ;  /* 0x000000110e117221 */ /* 0x000fc80000000000 */
[----:B------:R-:W-:-:S07]  /*16f0*/  FADD R24, R4, R17 ;  /* 0x0000001104187221 */ /* 0x000fce0000000000 */
.L_x_11:
[----:B------:R-:W-:Y:S05]  /*1700*/  BRA.U !UP1, `(.L_x_8) ;  /* 0x0000000109bc7547 */ /* 0x000fea000b800000 */
[----:B------:R-:W-:Y:S02]  /*1710*/  UISETP.GE.U32.AND UP0, UPT, UR7, 0x4, UPT ;  /* 0x000000040700788c */ /* 0x000fe4000bf06070 */
[----:B------:R-:W-:-:S04]  /*1720*/  ULOP3.LUT UR5, UR5, 0x3, URZ, 0xc0, !UPT ;  /* 0x0000000305057892 */ /* 0x000fc8000f8ec0ff */
[----:B------:R-:W-:-:S03]  /*1730*/  UISETP.NE.AND UP1, UPT, UR5, URZ, UPT ;  /* 0x000000ff0500728c */ /* 0x000fc6000bf25270 */
[----:B------:R-:W-:Y:S08]  /*1740*/  BRA.U !UP0, `(.L_x_12) ;  /* 0x0000000108707547 */ /* 0x000ff0000b800000 */
[----:B------:R-:W1:Y:S01]  /*1750*/  LDC.64 R4, c[0x0][0x388] ;  /* 0x0000e200ff047b82 */ /* 0x000e620000000a00 */
[----:B------:R-:W-:-:S07]  /*1760*/  IMAD R9, R3, UR4, R0 ;  /* 0x0000000403097c24 */ /* 0x000fce000f8e0200 */
[----:B0-----:R-:W0:Y:S01]  /*1770*/  LDC.64 R6, c[0x0][0x390] ;  /* 0x0000e400ff067b82 */ /* 0x001e220000000a00 */
[----:B-1----:R-:W-:-:S04]  /*1780*/  IMAD.WIDE R4, R9, 0x4, R4 ;  /* 0x0000000409047825 */ /* 0x002fc800078e0204 */
[----:B0-----:R-:W-:-:S04]  /*1790*/  IMAD.WIDE R6, R9, 0x4, R6 ;  /* 0x0000000409067825 */ /* 0x001fc800078e0206 */
[C---:B------:R-:W-:Y:S02]  /*17a0*/  IMAD.WIDE R8, R3.reuse, 0x4, R4 ;  /* 0x0000000403087825 */ /* 0x040fe400078e0204 */
[----:B------:R-:W2:Y:S02]  /*17b0*/  LDG.E.CONSTANT R4, desc[UR8][R4.64] ;  /* 0x0000000804047981 */ /* 0x000ea4000c1e9900 */
[C---:B------:R-:W-:Y:S02]  /*17c0*/  IMAD.WIDE R10, R3.reuse, 0x4, R6 ;  /* 0x00000004030a7825 */ /* 0x040fe400078e0206 */
[----:B------:R-:W2:Y:S02]  /*17d0*/  LDG.E.CONSTANT R7, desc[UR8][R6.64] ;  /* 0x0000000806077981 */ /* 0x000ea4000c1e9900 */
[C---:B------:R-:W-:Y:S02]  /*17e0*/  IMAD.WIDE R12, R3.reuse, 0x4, R8 ;  /* 0x00000004030c7825 */ /* 0x040fe400078e0208 */
[----:B------:R-:W3:Y:S02]  /*17f0*/  LDG.E.CONSTANT R2, desc[UR8][R8.64] ;  /* 0x0000000808027981 */ /* 0x000ee4000c1e9900 */
[----:B------:R-:W-:-:S02]  /*1800*/  IMAD.WIDE R14, R3, 0x4, R10 ;  /* 0x00000004030e7825 */ /* 0x000fc400078e020a */
[----:B------:R-:W3:Y:S02]  /*1810*/  LDG.E.CONSTANT R21, desc[UR8][R10.64] ;  /* 0x000000080a157981 */ /* 0x000ee4000c1e9900 */
[C---:B------:R-:W-:Y:S02]  /*1820*/  IMAD.WIDE R16, R3.reuse, 0x4, R12 ;  /* 0x0000000403107825 */ /* 0x040fe400078e020c */
[----:B------:R-:W4:Y:S02]  /*1830*/  LDG.E.CONSTANT R20, desc[UR8][R12.64] ;  /* 0x000000080c147981 */ /* 0x000f24000c1e9900 */
[----:B------:R-:W-:Y:S02]  /*1840*/  IMAD.WIDE R18, R3, 0x4, R14 ;  /* 0x0000000403127825 */ /* 0x000fe400078e020e */
[----:B------:R-:W4:Y:S04]  /*1850*/  LDG.E.CONSTANT R23, desc[UR8][R14.64] ;  /* 0x000000080e177981 */ /* 0x000f28000c1e9900 */
        /* <DEDUP_REMOVED lines=9> */
[----:B-----5:R-:W-:-:S04]  /*18f0*/  FADD R5, R16, R19 ;  /* 0x0000001310057221 */ /* 0x020fc80000000000 */
[----:B------:R-:W-:-:S07]  /*1900*/  FADD R24, R2, R5 ;  /* 0x0000000502187221 */ /* 0x000fce0000000000 */
.L_x_12:
[----:B------:R-:W-:Y:S05]  /*1910*/  BRA.U !UP1, `(.L_x_8) ;  /* 0x0000000109387547 */ /* 0x000fea000b800000 */
[----:B------:R-:W1:Y:S01]  /*1920*/  LDC.64 R10, c[0x0][0x390] ;  /* 0x0000e400ff0a7b82 */ /* 0x000e620000000a00 */
[----:B------:R-:W-:Y:S01]  /*1930*/  IMAD R13, R3, UR4, R0 ;  /* 0x00000004030d7c24 */ /* 0x000fe2000f8e0200 */
[----:B------:R-:W-:-:S06]  /*1940*/  UIADD3 UR5, UPT, UPT, -UR5, URZ, URZ ;  /* 0x000000ff05057290 */ /* 0x000fcc000fffe1ff */
[----:B------:R-:W2:Y:S06]  /*1950*/  LDC.64 R8, c[0x0][0x388] ;  /* 0x0000e200ff087b82 */ /* 0x000eac0000000a00 */
.L_x_13:
[----:B--2---:R-:W-:-:S04]  /*1960*/  IMAD.WIDE R4, R13, 0x4, R8 ;  /* 0x000000040d047825 */ /* 0x004fc800078e0208 */
[C---:B01----:R-:W-:Y:S02]  /*1970*/  IMAD.WIDE R6, R13.reuse, 0x4, R10 ;  /* 0x000000040d067825 */ /* 0x043fe400078e020a */
[----:B------:R-:W2:Y:S04]  /*1980*/  LDG.E.CONSTANT R4, desc[UR8][R4.64] ;  /* 0x0000000804047981 */ /* 0x000ea8000c1e9900 */
[----:B------:R-:W2:Y:S01]  /*1990*/  LDG.E.CONSTANT R7, desc[UR8][R6.64] ;  /* 0x0000000806077981 */ /* 0x000ea2000c1e9900 */
[----:B------:R-:W-:Y:S01]  /*19a0*/  UIADD3 UR5, UPT, UPT, UR5, 0x1, URZ ;  /* 0x0000000105057890 */ /* 0x000fe2000fffe0ff */
[----:B------:R-:W-:-:S03]  /*19b0*/  IADD3 R13, PT, PT, R13, R3, RZ ;  /* 0x000000030d0d7210 */ /* 0x000fc60007ffe0ff */
[----:B------:R-:W-:Y:S01]  /*19c0*/  UISETP.NE.AND UP0, UPT, UR5, URZ, UPT ;  /* 0x000000ff0500728c */ /* 0x000fe2000bf05270 */
[----:B--2---:R-:W-:-:S04]  /*19d0*/  FADD R15, R4, R7 ;  /* 0x00000007040f7221 */ /* 0x004fc80000000000 */
[----:B------:R-:W-:-:S04]  /*19e0*/  FADD R24, R15, R24 ;  /* 0x000000180f187221 */ /* 0x000fc80000000000 */
[----:B------:R-:W-:Y:S05]  /*19f0*/  BRA.U UP0, `(.L_x_13) ;  /* 0xfffffffd00d87547 */ /* 0x000fea000b83ffff */
.L_x_8:
[----:B------:R-:W1:Y:S02]  /*1a00*/  LDC.64 R2, c[0x0][0x3a0] ;  /* 0x0000e800ff027b82 */ /* 0x000e640000000a00 */
[----:B-1----:R-:W-:-:S05]  /*1a10*/  IMAD.WIDE R2, R0, 0x4, R2 ;  /* 0x0000000400027825 */ /* 0x002fca00078e0202 */
[----:B------:R-:W-:Y:S01]  /*1a20*/  STG.E desc[UR8][R2.64], R24 ;  /* 0x0000001802007986 */ /* 0x000fe2000c101908 */
[----:B------:R-:W-:Y:S05]  /*1a30*/  EXIT ;  /* 0x000000000000794d */ /* 0x000fea0003800000 */
.L_x_14:
        /* <DEDUP_REMOVED lines=12> */
.L_x_44:


//--------------------- .text._Z31compute_tanh_hidden_grad_kernelPKfS0_S0_Pfiii --------------------------
	.section	.text._Z31compute_tanh_hidden_grad_kernelPKfS0_S0_Pfiii,"ax",@progbits
	.align	128
        .global         _Z31compute_tanh_hidden_grad_kernelPKfS0_S0_Pfiii
        .type           _Z31compute_tanh_hidden_grad_kernelPKfS0_S0_Pfiii,@function
        .size           _Z31compute_tanh_hidden_grad_kernelPKfS0_S0_Pfiii,(.L_x_45 - _Z31compute_tanh_hidden_grad_kernelPKfS0_S0_Pfiii)
        .other          _Z31compute_tanh_hidden_grad_kernelPKfS0_S0_Pfiii,@"STO_CUDA_ENTRY STV_DEFAULT"
_Z31compute_tanh_hidden_grad_kernelPKfS0_S0_Pfiii:
.text._Z31compute_tanh_hidden_grad_kernelPKfS0_S0_Pfiii:
[----:B------:R-:W-:Y:S01]  /*0000*/  LDC R1, c[0x0][0x37c] ;  /* 0x0000df00ff017b82 */ /* 0x000fe20000000800 */
[----:B------:R-:W0:Y:S07]  /*0010*/  S2R R3, SR_TID.X ;  /* 0x0000000000037919 */ /* 0x000e2e0000002100 */
[----:B------:R-:W0:Y:S01]  /*0020*/  S2UR UR4, SR_CTAID.X ;  /* 0x00000000000479c3 */ /* 0x000e220000002500 */
[----:B------:R-:W1:Y:S07]  /*0030*/  LDCU UR5, c[0x0][0x3a8] ;  /* 0x00007500ff0577ac */ /* 0x000e6e0008000800 */
[----:B------:R-:W0:Y:S08]  /*0040*/  LDC R0, c[0x0][0x360] ;  /* 0x0000d800ff007b82 */ /* 0x000e300000000800 */
[----:B------:R-:W1:Y:S01]  /*0050*/  LDC R13, c[0x0][0x3a0] ;  /* 0x0000e800ff0d7b82 */ /* 0x000e620000000800 */
[----:B0-----:R-:W-:-:S02]  /*0060*/  IMAD R0, R0, UR4, R3 ;  /* 0x0000000400007c24 */ /* 0x001fc4000f8e0203 */
[----:B-1----:R-:W-:-:S05]  /*0070*/  IMAD R3, R13, UR5, RZ ;  /* 0x000000050d037c24 */ /* 0x002fca000f8e02ff */
[----:B------:R-:W-:-:S13]  /*0080*/  ISETP.GE.AND P0, PT, R0, R3, PT ;  /* 0x000000030000720c */ /* 0x000fda0003f06270 */
[----:B------:R-:W-:Y:S05]  /*0090*/  @P0 EXIT ;  /* 0x000000000000094d */ /* 0x000fea0003800000 */
[----:B------:R-:W-:Y:S01]  /*00a0*/  IABS R6, R13 ;  /* 0x0000000d00067213 */ /* 0x000fe20000000000 */
[----:B------:R-:W0:Y:S01]  /*00b0*/  LDC R12, c[0x0][0x3a4] ;  /* 0x0000e900ff0c7b82 */ /* 0x000e220000000800 */
[----:B------:R-:W-:Y:S01]  /*00c0*/  IABS R7, R0 ;  /* 0x0000000000077213 */ /* 0x000fe20000000000 */
[----:B------:R-:W1:Y:S01]  /*00d0*/  LDCU.64 UR6, c[0x0][0x358] ;  /* 0x00006b00ff0677ac */ /* 0x000e620008000a00 */
[----:B------:R-:W2:Y:S01]  /*00e0*/  I2F.RP R4, R6 ;  /* 0x0000000600047306 */ /* 0x000ea20000209400 */
[----:B------:R-:W-:-:S07]  /*00f0*/  HFMA2 R29, -RZ, RZ, 0, 0 ;  /* 0x00000000ff1d7431 */ /* 0x000fce00000001ff */
[----:B--2---:R-:W2:Y:S02]  /*0100*/  MUFU.RCP R4, R4 ;  /* 0x0000000400047308 */ /* 0x004ea40000001000 */
[----:B--2---:R-:W-:-:S06]  /*0110*/  IADD3 R2, PT, PT, R4, 0xffffffe, RZ ;  /* 0x0ffffffe04027810 */ /* 0x004fcc0007ffe0ff */
[----:B------:R2:W3:Y:S02]  /*0120*/  F2I.FTZ.U32.TRUNC.NTZ R3, R2 ;  /* 0x0000000200037305 */ /* 0x0004e4000021f000 */
[----:B--2---:R-:W-:Y:S01]  /*0130*/  HFMA2 R2, -RZ, RZ, 0, 0 ;  /* 0x00000000ff027431 */ /* 0x004fe200000001ff */
[----:B---3--:R-:W-:-:S05]  /*0140*/  IADD3 R5, PT, PT, RZ, -R3, RZ ;  /* 0x80000003ff057210 */ /* 0x008fca0007ffe0ff */
[----:B------:R-:W-:-:S04]  /*0150*/  IMAD R5, R5, R6, RZ ;  /* 0x0000000605057224 */ /* 0x000fc800078e02ff */
[----:B------:R-:W-:Y:S01]  /*0160*/  IMAD.HI.U32 R3, R3, R5, R2 ;  /* 0x0000000503037227 */ /* 0x000fe200078e0002 */
[----:B------:R-:W-:Y:S02]  /*0170*/  MOV R5, R7 ;  /* 0x0000000700057202 */ /* 0x000fe40000000f00 */
[----:B------:R-:W-:-:S03]  /*0180*/  LOP3.LUT R2, R0, R13, RZ, 0x3c, !PT ;  /* 0x0000000d00027212 */ /* 0x000fc600078e3cff */
[----:B------:R-:W-:Y:S01]  /*0190*/  IMAD.HI.U32 R14, R3, R5, RZ ;  /* 0x00000005030e7227 */ /* 0x000fe200078e00ff */
[----:B------:R-:W-:-:S04]  /*01a0*/  ISETP.GE.AND P1, PT, R2, RZ, PT ;  /* 0x000000ff0200720c */ /* 0x000fc80003f26270 */
[----:B------:R-:W-:-:S05]  /*01b0*/  IADD3 R3, PT, PT, -R14, RZ, RZ ;  /* 0x000000ff0e037210 */ /* 0x000fca0007ffe1ff */
[----:B------:R-:W-:-:S05]  /*01c0*/  IMAD R3, R6, R3, R5 ;  /* 0x0000000306037224 */ /* 0x000fca00078e0205 */
[----:B------:R-:W-:-:S13]  /*01d0*/  ISETP.GT.U32.AND P2, PT, R6, R3, PT ;  /* 0x000000030600720c */ /* 0x000fda0003f44070 */
[-C--:B------:R-:W-:Y:S02]  /*01e0*/  @!P2 IADD3 R3, PT, PT, R3, -R6.reuse, RZ ;  /* 0x800000060303a210 */ /* 0x080fe40007ffe0ff */
[----:B------:R-:W-:Y:S02]  /*01f0*/  @!P2 IADD3 R14, PT, PT, R14, 0x1, RZ ;  /* 0x000000010e0ea810 */ /* 0x000fe40007ffe0ff */
[----:B------:R-:W-:Y:S02]  /*0200*/  ISETP.GE.U32.AND P0, PT, R3, R6, PT ;  /* 0x000000060300720c */ /* 0x000fe40003f06070 */
[----:B------:R-:W-:-:S11]  /*0210*/  ISETP.NE.AND P2, PT, R13, RZ, PT ;  /* 0x000000ff0d00720c */ /* 0x000fd60003f45270 */
[----:B------:R-:W-:Y:S02]  /*0220*/  @P0 IADD3 R14, PT, PT, R14, 0x1, RZ ;  /* 0x000000010e0e0810 */ /* 0x000fe40007ffe0ff */
[----:B0-----:R-:W-:Y:S02]  /*0230*/  ISETP.GE.AND P0, PT, R12, 0x1, PT ;  /* 0x000000010c00780c */ /* 0x001fe40003f06270 */
[----:B------:R-:W-:Y:S02]  /*0240*/  @!P1 IADD3 R14, PT, PT, -R14, RZ, RZ ;  /* 0x000000ff0e0e9210 */ /* 0x000fe40007ffe1ff */
[----:B------:R-:W-:-:S04]  /*0250*/  @!P2 LOP3.LUT R14, RZ, R13, RZ, 0x33, !PT ;  /* 0x0000000dff0ea212 */ /* 0x000fc800078e33ff */
[----:B------:R-:W-:-:S05]  /*0260*/  IADD3 R16, PT, PT, -R14, RZ, RZ ;  /* 0x000000ff0e107210 */ /* 0x000fca0007ffe1ff */
[----:B------:R-:W-:Y:S01]  /*0270*/  IMAD R16, R13, R16, R0 ;  /* 0x000000100d107224 */ /* 0x000fe200078e0200 */
[----:B-1----:R-:W-:Y:S06]  /*0280*/  @!P0 BRA `(.L_x_15) ;  /* 0x0000000400b88947 */ /* 0x002fec0003800000 */
[----:B------:R-:W-:Y:S01]  /*0290*/  ISETP.GE.U32.AND P0, PT, R12, 0x8, PT ;  /* 0x000000080c00780c */ /* 0x000fe20003f06070 */
[----:B------:R-:W-:Y:S01]  /*02a0*/  IMAD R17, R14, R12, RZ ;  /* 0x0000000c0e117224 */ /* 0x000fe200078e02ff */
[----:B------:R-:W-:Y:S02]  /*02b0*/  LOP3.LUT R21, R12, 0x7, RZ, 0xc0, !PT ;  /* 0x000000070c157812 */ /* 0x000fe400078ec0ff */
[----:B------:R-:W-:Y:S02]  /*02c0*/  MOV R29, RZ ;  /* 0x000000ff001d7202 */ /* 0x000fe40000000f00 */
[----:B------:R-:W-:Y:S02]  /*02d0*/  ISETP.NE.AND P1, PT, R21, RZ, PT ;  /* 0x000000ff1500720c */ /* 0x000fe40003f25270 */
[----:B------:R-:W-:-:S05]  /*02e0*/  MOV R18, RZ ;  /* 0x000000ff00127202 */ /* 0x000fca0000000f00 */
[----:B------:R-:W-:Y:S06]  /*02f0*/  @!P0 BRA `(.L_x_16) ;  /* 0x0000000000c48947 */ /* 0x000fec0003800000 */
[----:B------:R-:W0:Y:S01]  /*0300*/  LDCU.64 UR4, c[0x0][0x380] ;  /* 0x00007000ff0477ac */ /* 0x000e220008000a00 */
[----:B------:R-:W-:Y:S02]  /*0310*/  LOP3.LUT R18, R12, 0x7ffffff8, RZ, 0xc0, !PT ;  /* 0x7ffffff80c127812 */ /* 0x000fe400078ec0ff */
[----:B------:R-:W-:Y:S02]  /*0320*/  MOV R29, RZ ;  /* 0x000000ff001d7202 */ /* 0x000fe40000000f00 */
[----:B------:R-:W-:Y:S02]  /*0330*/  MOV R15, R17 ;  /* 0x00000011000f7202 */ /* 0x000fe40000000f00 */
[----:B------:R-:W-:Y:S02]  /*0340*/  MOV R20, R16 ;  /* 0x0000001000147202 */ /* 0x000fe40000000f00 */
[----:B------:R-:W-:Y:S01]  /*0350*/  IADD3 R19, PT, PT, -R18, RZ, RZ ;  /* 0x000000ff12137210 */ /* 0x000fe20007ffe1ff */
[----:B0-----:R-:W-:-:S04]  /*0360*/  UIADD3 UR4, UP0, UPT, UR4, 0x10, URZ ;  /* 0x0000001004047890 */ /* 0x001fc8000ff1e0ff */
[----:B------:R-:W-:-:S12]  /*0370*/  UIADD3.X UR5, UPT, UPT, URZ, UR5, URZ, UP0, !UPT ;  /* 0x00000005ff057290 */ /* 0x000fd800087fe4ff */
.L_x_17:
[----:B------:R-:W0:Y:S01]  /*0380*/  LDC.64 R10, c[0x0][0x388] ;  /* 0x0000e200ff0a7b82 */ /* 0x000e220000000a00 */
[----:B------:R-:W-:Y:S02]  /*0390*/  MOV R2, UR4 ;  /* 0x0000000400027c02 */ /* 0x000fe40008000f00 */
[----:B------:R-:W-:-:S03]  /*03a0*/  MOV R3, UR5 ;  /* 0x0000000500037c02 */ /* 0x000fc60008000f00 */
[----:B------:R-:W-:-:S05]  /*03b0*/  IMAD.WIDE R2, R15, 0x4, R2 ;  /* 0x000000040f027825 */ /* 0x000fca00078e0202 */
[----:B------:R-:W2:Y:S04]  /*03c0*/  LDG.E.CONSTANT R25, desc[UR6][R2.64+-0xc] ;  /* 0xfffff40602197981 */ /* 0x000ea8000c1e9900 */
[----:B------:R-:W3:Y:S01]  /*03d0*/  LDG.E.CONSTANT R27, desc[UR6][R2.64+-0x8] ;  /* 0xfffff806021b7981 */ /* 0x000ee2000c1e9900 */
[----:B0-----:R-:W-:-:S05]  /*03e0*/  IMAD.WIDE R10, R20, 0x4, R10 ;  /* 0x00000004140a7825 */ /* 0x001fca00078e020a */
[----:B------:R-:W4:Y:S01]  /*03f0*/  LDG.E.CONSTANT R28, desc[UR6][R10.64] ;  /* 0x000000060a1c7981 */ /* 0x000f22000c1e9900 */
[----:B------:R-:W-:-:S05]  /*0400*/  IMAD.WIDE R22, R13, 0x4, R10 ;  /* 0x000000040d167825 */ /* 0x000fca00078e020a */
[----:B------:R-:W2:Y:S04]  /*0410*/  LDG.E.CONSTANT R26, desc[UR6][R22.64] ;  /* 0x00000006161a7981 */ /* 0x000ea8000c1e9900 */
[----:B------:R-:W4:Y:S01]  /*0420*/  LDG.E.CONSTANT R10, desc[UR6][R2.64+-0x10] ;  /* 0xfffff006020a7981 */ /* 0x000f22000c1e9900 */
[----:B------:R-:W-:-:S05]  /*0430*/  IMAD.WIDE R6, R13, 0x4, R22 ;  /* 0x000000040d067825 */ /* 0x000fca00078e0216 */
[----:B------:R0:W3:Y:S01]  /*0440*/  LDG.E.CONSTANT R24, desc[UR6][R6.64] ;  /* 0x0000000606187981 */ /* 0x0000e2000c1e9900 */
[----:B------:R-:W-:-:S04]  /*0450*/  IMAD.WIDE R8, R13, 0x4, R6 ;  /* 0x000000040d087825 */ /* 0x000fc800078e0206 */
[C---:B------:R-:W-:Y:S02]  /*0460*/  IMAD.WIDE R4, R13.reuse, 0x4, R8 ;  /* 0x000000040d047825 */ /* 0x040fe400078e0208 */
[----:B------:R-:W5:Y:S04]  /*0470*/  LDG.E.CONSTANT R8, desc[UR6][R8.64] ;  /* 0x0000000608087981 */ /* 0x000f68000c1e9900 */
[----:B------:R-:W5:Y:S01]  /*0480*/  LDG.E.CONSTANT R9, desc[UR6][R2.64+0x8] ;  /* 0x0000080602097981 */ /* 0x000f62000c1e9900 */
[----:B----4-:R-:W-:Y:S01]  /*0490*/  FFMA R28, R10, R28, R29 ;  /* 0x0000001c0a1c7223 */ /* 0x010fe2000000001d */
[----:B------:R-:W-:Y:S02]  /*04a0*/  IMAD.WIDE R10, R13, 0x4, R4 ;  /* 0x000000040d0a7825 */ /* 0x000fe400078e0204 */
[----:B------:R-:W5:Y:S02]  /*04b0*/  LDG.E.CONSTANT R29, desc[UR6][R2.64+-0x4] ;  /* 0xfffffc06021d7981 */ /* 0x000f64000c1e9900 */
[----:B--2---:R-:W-:-:S02]  /*04c0*/  FFMA R26, R25, R26, R28 ;  /* 0x0000001a191a7223 */ /* 0x004fc4000000001c */
[----:B------:R-:W2:Y:S01]  /*04d0*/  LDG.E.CONSTANT R4, desc[UR6][R4.64] ;  /* 0x0000000604047981 */ /* 0x000ea2000c1e9900 */
[----:B------:R-:W-:-:S03]  /*04e0*/  IMAD.WIDE R22, R13, 0x4, R10 ;  /* 0x000000040d167825 */ /* 0x000fc600078e020a */
[----:B------:R-:W2:Y:S04]  /*04f0*/  LDG.E.CONSTANT R25, desc[UR6][R2.64] ;  /* 0x0000000602197981 */ /* 0x000ea8000c1e9900 */
[----:B------:R-:W4:Y:S01]  /*0500*/  LDG.E.CONSTANT R10, desc[UR6][R10.64] ;  /* 0x000000060a0a7981 */ /* 0x000f22000c1e9900 */
[----:B0-----:R-:W-:-:S03]  /*0510*/  IMAD.WIDE R6, R13, 0x4, R22 ;  /* 0x000000040d067825 */ /* 0x001fc600078e0216 */
[----:B------:R-:W4:Y:S04]  /*0520*/  LDG.E.CONSTANT R5, desc[UR6][R2.64+0x4] ;  /* 0x0000040602057981 */ /* 0x000f28000c1e9900 */
[----:B------:R-:W4:Y:S04]  /*0530*/  LDG.E.CONSTANT R28, desc[UR6][R22.64] ;  /* 0x00000006161c7981 */ /* 0x000f28000c1e9900 */
[----:B------:R-:W4:Y:S04]  /*0540*/  LDG.E.CONSTANT R11, desc[UR6][R2.64+0xc] ;  /* 0x00000c06020b7981 */ /* 0x000f28000c1e9900 */
[----:B------:R-:W4:Y:S01]  /*0550*/  LDG.E.CONSTANT R6, desc[UR6][R6.64] ;  /* 0x0000000606067981 */ /* 0x000f22000c1e9900 */
[----:B---3--:R-:W-:Y:S01]  /*0560*/  FFMA R24, R27, R24, R26 ;  /* 0x000000181b187223 */ /* 0x008fe2000000001a */
[----:B------:R-:W-:-:S04]  /*0570*/  IADD3 R19, PT, PT, R19, 0x8, RZ ;  /* 0x0000000813137810 */ /* 0x000fc80007ffe0ff */
[----:B------:R-:W-:Y:S02]  /*0580*/  ISETP.NE.AND P0, PT, R19, RZ, PT ;  /* 0x000000ff1300720c */ /* 0x000fe40003f05270 */
[----:B------:R-:W-:Y:S02]  /*0590*/  LEA R20, R13, R20, 0x3 ;  /* 0x000000140d147211 */ /* 0x000fe400078e18ff */
[----:B------:R-:W-:Y:S01]  /*05a0*/  IADD3 R15, PT, PT, R15, 0x8, RZ ;  /* 0x000000080f0f7810 */ /* 0x000fe20007ffe0ff */
[----:B-----5:R-:W-:-:S04]  /*05b0*/  FFMA R8, R29, R8, R24 ;  /* 0x000000081d087223 */ /* 0x020fc80000000018 */
[----:B--2---:R-:W-:-:S04]  /*05c0*/  FFMA R4, R25, R4, R8 ;  /* 0x0000000419047223 */ /* 0x004fc80000000008 */
[----:B----4-:R-:W-:-:S04]  /*05d0*/  FFMA R4, R5, R10, R4 ;  /* 0x0000000a05047223 */ /* 0x010fc80000000004 */
[----:B------:R-:W-:-:S04]  /*05e0*/  FFMA R4, R9, R28, R4 ;  /* 0x0000001c09047223 */ /* 0x000fc80000000004 */
[----:B------:R-:W-:Y:S01]  /*05f0*/  FFMA R29, R11, R6, R4 ;  /* 0x000000060b1d7223 */ /* 0x000fe20000000004 */
[----:B------:R-:W-:Y:S06]  /*0600*/  @P0 BRA `(.L_x_17) ;  /* 0xfffffffc005c0947 */ /* 0x000fec000383ffff */
.L_x_16:
[----:B------:R-:W-:Y:S05]  /*0610*/  @!P1 BRA `(.L_x_15) ;  /* 0x0000000000d49947 */ /* 0x000fea0003800000 */
[----:B------:R-:W-:Y:S02]  /*0620*/  ISETP.GE.U32.AND P0, PT, R21, 0x4, PT ;  /* 0x000000041500780c */ /* 0x000fe40003f06070 */
[----:B------:R-:W-:-:S04]  /*0630*/  LOP3.LUT R15, R12, 0x3, RZ, 0xc0, !PT ;  /* 0x000000030c0f7812 */ /* 0x000fc800078ec0ff */
[----:B------:R-:W-:-:S07]  /*0640*/  ISETP.NE.AND P1, PT, R15, RZ, PT ;  /* 0x000000ff0f00720c */ /* 0x000fce0003f25270 */
[----:B------:R-:W-:Y:S06]  /*0650*/  @!P0 BRA `(.L_x_18) ;  /* 0x0000000000588947 */ /* 0x000fec0003800000 */
[----:B------:R-:W0:Y:S01]  /*0660*/  LDC.64 R10, c[0x0][0x388] ;  /* 0x0000e200ff0a7b82 */ /* 0x000e220000000a00 */
[----:B------:R-:W-:Y:S01]  /*0670*/  IMAD R7, R18, R13, R16 ;  /* 0x0000000d12077224 */ /* 0x000fe200078e0210 */
[----:B------:R-:W-:-:S06]  /*0680*/  IADD3 R5, PT, PT, R17, R18, RZ ;  /* 0x0000001211057210 */ /* 0x000fcc0007ffe0ff */
[----:B------:R-:W1:Y:S01]  /*0690*/  LDC.64 R2, c[0x0][0x380] ;  /* 0x0000e000ff027b82 */ /* 0x000e620000000a00 */
[----:B0-----:R-:W-:-:S04]  /*06a0*/  IMAD.WIDE R10, R7, 0x4, R10 ;  /* 0x00000004070a7825 */ /* 0x001fc800078e020a */
[----:B-1----:R-:W-:-:S04]  /*06b0*/  IMAD.WIDE R2, R5, 0x4, R2 ;  /* 0x0000000405027825 */ /* 0x002fc800078e0202 */
[C---:B------:R-:W-:Y:S01]  /*06c0*/  IMAD.WIDE R4, R13.reuse, 0x4, R10 ;  /* 0x000000040d047825 */ /* 0x040fe200078e020a */
[----:B------:R-:W2:Y:S04]  /*06d0*/  LDG.E.CONSTANT R20, desc[UR6][R2.64] ;  /* 0x0000000602147981 */ /* 0x000ea8000c1e9900 */
[----:B------:R-:W2:Y:S01]  /*06e0*/  LDG.E.CONSTANT R10, desc[UR6][R10.64] ;  /* 0x000000060a0a7981 */ /* 0x000ea2000c1e9900 */
[----:B------:R-:W-:-:S03]  /*06f0*/  IMAD.WIDE R6, R13, 0x4, R4 ;  /* 0x000000040d067825 */ /* 0x000fc600078e0204 */
[----:B------:R-:W3:Y:S04]  /*0700*/  LDG.E.CONSTANT R4, desc[UR6][R4.64] ;  /* 0x0000000604047981 */ /* 0x000ee8000c1e9900 */
[----:B------:R-:W3:Y:S01]  /*0710*/  LDG.E.CONSTANT R19, desc[UR6][R2.64+0x4] ;  /* 0x0000040602137981 */ /* 0x000ee2000c1e9900 */
[----:B------:R-:W-:-:S03]  /*0720*/  IMAD.WIDE R8, R13, 0x4, R6 ;  /* 0x000000040d087825 */ /* 0x000fc600078e0206 */
[----:B------:R-:W4:Y:S04]  /*0730*/  LDG.E.CONSTANT R21, desc[UR6][R6.64] ;  /* 0x0000000606157981 */ /* 0x000f28000c1e9900 */
[----:B------:R-:W4:Y:S04]  /*0740*/  LDG.E.CONSTANT R22, desc[UR6][R2.64+0x8] ;  /* 0x0000080602167981 */ /* 0x000f28000c1e9900 */
[----:B------:R-:W5:Y:S04]  /*0750*/  LDG.E.CONSTANT R24, desc[UR6][R2.64+0xc] ;  /* 0x00000c0602187981 */ /* 0x000f68000c1e9900 */
[----:B------:R-:W5:Y:S01]  /*0760*/  LDG.E.CONSTANT R8, desc[UR6][R8.64] ;  /* 0x0000000608087981 */ /* 0x000f62000c1e9900 */
[----:B------:R-:W-:Y:S01]  /*0770*/  IADD3 R18, PT, PT, R18, 0x4, RZ ;  /* 0x0000000412127810 */ /* 0x000fe20007ffe0ff */
[----:B--2---:R-:W-:-:S04]  /*0780*/  FFMA R20, R20, R10, R29 ;  /* 0x0000000a14147223 */ /* 0x004fc8000000001d */
[----:B---3--:R-:W-:-:S04]  /*0790*/  FFMA R19, R19, R4, R20 ;  /* 0x0000000413137223 */ /* 0x008fc80000000014 */
[----:B----4-:R-:W-:-:S04]  /*07a0*/  FFMA R19, R22, R21, R19 ;  /* 0x0000001516137223 */ /* 0x010fc80000000013 */
[----:B-----5:R-:W-:-:S07]  /*07b0*/  FFMA R29, R24, R8, R19 ;  /* 0x00000008181d7223 */ /* 0x020fce0000000013 */
.L_x_18:
[----:B------:R-:W-:Y:S05]  /*07c0*/  @!P1 BRA `(.L_x_15) ;  /* 0x0000000000689947 */ /* 0x000fea0003800000 */
[----:B------:R-:W0:Y:S01]  /*07d0*/  LDC.64 R8, c[0x0][0x388] ;  /* 0x0000e200ff087b82 */ /* 0x000e220000000a00 */
[----:B------:R-:W-:Y:S02]  /*07e0*/  ISETP.NE.AND P0, PT, R15, 0x1, PT ;  /* 0x000000010f00780c */ /* 0x000fe40003f05270 */
[----:B------:R-:W-:-:S04]  /*07f0*/  LOP3.LUT R12, R12, 0x1, RZ, 0xc0, !PT ;  /* 0x000000010c0c7812 */ /* 0x000fc800078ec0ff */
[----:B------:R-:W-:Y:S01]  /*0800*/  ISETP.NE.U32.AND P1, PT, R12, 0x1, PT ;  /* 0x000000010c00780c */ /* 0x000fe20003f25070 */
[----:B------:R-:W1:Y:S06]  /*0810*/  LDC.64 R4, c[0x0][0x380] ;  /* 0x0000e000ff047b82 */ /* 0x000e6c0000000a00 */
[C---:B------:R-:W-:Y:S01]  /*0820*/  @P0 IMAD R15, R18.reuse, R13, R16 ;  /* 0x0000000d120f0224 */ /* 0x040fe200078e0210 */
[----:B------:R-:W-:Y:S01]  /*0830*/  @P0 IADD3 R11, PT, PT, R17, R18, RZ ;  /* 0x00000012110b0210 */ /* 0x000fe20007ffe0ff */
[----:B------:R-:W2:Y:S01]  /*0840*/  LDC.64 R6, c[0x0][0x380] ;  /* 0x0000e000ff067b82 */ /* 0x000ea20000000a00 */
[----:B------:R-:W-:-:S04]  /*0850*/  @P0 IADD3 R18, PT, PT, R18, 0x2, RZ ;  /* 0x0000000212120810 */ /* 0x000fc80007ffe0ff */
[----:B------:R-:W-:-:S03]  /*0860*/  @!P1 IADD3 R17, PT, PT, R17, R18, RZ ;  /* 0x0000001211119210 */ /* 0x000fc60007ffe0ff */
[----:B------:R-:W3:Y:S01]  /*0870*/  LDC.64 R2, c[0x0][0x388] ;  /* 0x0000e200ff027b82 */ /* 0x000ee20000000a00 */
[----:B0-----:R-:W-:-:S04]  /*0880*/  @P0 IMAD.WIDE R8, R15, 0x4, R8 ;  /* 0x000000040f080825 */ /* 0x001fc800078e0208 */
[----:B------:R-:W-:Y:S02]  /*0890*/  @!P1 IMAD R15, R18, R13, R16 ;  /* 0x0000000d120f9224 */ /* 0x000fe400078e0210 */
[----:B------:R-:W4:Y:S01]  /*08a0*/  @P0 LDG.E.CONSTANT R18, desc[UR6][R8.64] ;  /* 0x0000000608120981 */ /* 0x000f22000c1e9900 */
[----:B-1----:R-:W-:-:S04]  /*08b0*/  @P0 IMAD.WIDE R4, R11, 0x4, R4 ;  /* 0x000000040b040825 */ /* 0x002fc800078e0204 */
[----:B------:R-:W-:Y:S01]  /*08c0*/  @P0 IMAD.WIDE R10, R13, 0x4, R8 ;  /* 0x000000040d0a0825 */ /* 0x000fe200078e0208 */
[----:B------:R-:W4:Y:S03]  /*08d0*/  @P0 LDG.E.CONSTANT R12, desc[UR6][R4.64] ;  /* 0x00000006040c0981 */ /* 0x000f26000c1e9900 */
[----:B--2---:R-:W-:Y:S01]  /*08e0*/  @!P1 IMAD.WIDE R6, R17, 0x4, R6 ;  /* 0x0000000411069825 */ /* 0x004fe200078e0206 */
[----:B------:R-:W2:Y:S04]  /*08f0*/  @P0 LDG.E.CONSTANT R19, desc[UR6][R4.64+0x4] ;  /* 0x0000040604130981 */ /* 0x000ea8000c1e9900 */
[----:B------:R-:W2:Y:S01]  /*0900*/  @P0 LDG.E.CONSTANT R10, desc[UR6][R10.64] ;  /* 0x000000060a0a0981 */ /* 0x000ea2000c1e9900 */
[----:B---3--:R-:W-:-:S03]  /*0910*/  @!P1 IMAD.WIDE R2, R15, 0x4, R2 ;  /* 0x000000040f029825 */ /* 0x008fc600078e0202 */
[----:B------:R-:W3:Y:S04]  /*0920*/  @!P1 LDG.E.CONSTANT R6, desc[UR6][R6.64] ;  /* 0x0000000606069981 */ /* 0x000ee8000c1e9900 */
[----:B------:R-:W3:Y:S01]  /*0930*/  @!P1 LDG.E.CONSTANT R2, desc[UR6][R2.64] ;  /* 0x0000000602029981 */ /* 0x000ee2000c1e9900 */
[----:B----4-:R-:W-:-:S04]  /*0940*/  @P0 FFMA R12, R12, R18, R29 ;  /* 0x000000120c0c0223 */ /* 0x010fc8000000001d */
[----:B--2---:R-:W-:-:S04]  /*0950*/  @P0 FFMA R29, R19, R10, R12 ;  /* 0x0000000a131d0223 */ /* 0x004fc8000000000c */
[----:B---3--:R-:W-:-:S07]  /*0960*/  @!P1 FFMA R29, R6, R2, R29 ;  /* 0x00000002061d9223 */ /* 0x008fce000000001d */
.L_x_15:
[----:B------:R-:W0:Y:S01]  /*0970*/  LDC.64 R2, c[0x0][0x390] ;  /* 0x0000e400ff027b82 */ /* 0x000e220000000a00 */
[----:B------:R-:W-:-:S07]  /*0980*/  IMAD R13, R14, R13, R16 ;  /* 0x0000000d0e0d7224 */ /* 0x000fce00078e0210 */
[----:B------:R-:W1:Y:S01]  /*0990*/  LDC.64 R4, c[0x0][0x398] ;  /* 0x0000e600ff047b82 */ /* 0x000e620000000a00 */
[----:B0-----:R-:W-:-:S06]  /*09a0*/  IMAD.WIDE R2, R13, 0x4, R2 ;  /* 0x000000040d027825 */ /* 0x001fcc00078e0202 */
[----:B------:R-:W2:Y:S01]  /*09b0*/  LDG.E.CONSTANT R2, desc[UR6][R2.64] ;  /* 0x0000000602027981 */ /* 0x000ea2000c1e9900 */
[----:B-1----:R-:W-:-:S04]  /*09c0*/  IMAD.WIDE R4, R0, 0x4, R4 ;  /* 0x0000000400047825 */ /* 0x002fc800078e0204 */
[----:B--2---:R-:W-:-:S04]  /*09d0*/  FFMA R6, -R2, R2, 1 ;  /* 0x3f80000002067423 */ /* 0x004fc80000000102 */
[----:B------:R-:W-:-:S05]  /*09e0*/  FMUL R29, R6, R29 ;  /* 0x0000001d061d7220 */ /* 0x000fca0000400000 */
[----:B------:R-:W-:Y:S01]  /*09f0*/  STG.E desc[UR6][R4.64], R29 ;  /* 0x0000001d04007986 */ /* 0x000fe2000c101906 */
[----:B------:R-:W-:Y:S05]  /*0a00*/  EXIT ;  /* 0x000000000000794d */ /* 0x000fea0003800000 */
.L_x_19:
        /* <DEDUP_REMOVED lines=15> */
.L_x_45:


//--------------------- .text._Z26compute_hidden_grad_kernelPKfS0_Pfiii --------------------------
	.section	.text._Z26compute_hidden_grad_kernelPKfS0_Pfiii,"ax",@progbits
	.align	128
        .global         _Z26compute_hidden_grad_kernelPKfS0_Pfiii
        .type           _Z26compute_hidden_grad_kernelPKfS0_Pfiii,@function
        .size           _Z26compute_hidden_grad_kernelPKfS0_Pfiii,(.L_x_46 - _Z26compute_hidden_grad_kernelPKfS0_Pfiii)
        .other          _Z26compute_hidden_grad_kernelPKfS0_Pfiii,@"STO_CUDA_ENTRY STV_DEFAULT"
_Z26compute_hidden_grad_kernelPKfS0_Pfiii:
.text._Z26compute_hidden_grad_kernelPKfS0_Pfiii:
        /* <DEDUP_REMOVED lines=12> */
[----:B------:R-:W-:Y:S01]  /*00c0*/  ISETP.GE.AND P2, PT, R0, RZ, PT ;  /* 0x000000ff0000720c */ /* 0x000fe20003f46270 */
[----:B------:R-:W1:Y:S01]  /*00d0*/  LDCU.64 UR6, c[0x0][0x358] ;  /* 0x00006b00ff0677ac */ /* 0x000e620008000a00 */
[----:B------:R-:W2:Y:S01]  /*00e0*/  I2F.RP R4, R7 ;  /* 0x0000000700047306 */ /* 0x000ea20000209400 */
[----:B------:R-:W-:-:S07]  /*00f0*/  MOV R26, RZ ;  /* 0x000000ff001a7202 */ /* 0x000fce0000000f00 */
[----:B--2---:R-:W2:Y:S01]  /*0100*/  MUFU.RCP R4, R4 ;  /* 0x0000000400047308 */ /* 0x004ea20000001000 */
[----:B0-----:R-:W-:Y:S02]  /*0110*/  ISETP.GE.AND P3, PT, R14, 0x1, PT ;  /* 0x000000010e00780c */ /* 0x001fe40003f66270 */
[----:B--2---:R-:W-:-:S05]  /*0120*/  IADD3 R2, PT, PT, R4, 0xffffffe, RZ ;  /* 0x0ffffffe04027810 */ /* 0x004fca0007ffe0ff */
[----:B------:R0:W2:Y:S02]  /*0130*/  F2I.FTZ.U32.TRUNC.NTZ R3, R2 ;  /* 0x0000000200037305 */ /* 0x0000a4000021f000 */
[----:B0-----:R-:W-:Y:S01]  /*0140*/  HFMA2 R2, -RZ, RZ, 0, 0 ;  /* 0x00000000ff027431 */ /* 0x001fe200000001ff */
[----:B--2---:R-:W-:-:S05]  /*0150*/  IADD3 R6, PT, PT, RZ, -R3, RZ ;  /* 0x80000003ff067210 */ /* 0x004fca0007ffe0ff */
[----:B------:R-:W-:Y:S01]  /*0160*/  IMAD R5, R6, R7, RZ ;  /* 0x0000000706057224 */ /* 0x000fe200078e02ff */
[----:B------:R-:W-:-:S03]  /*0170*/  IABS R6, R0 ;  /* 0x0000000000067213 */ /* 0x000fc60000000000 */
[----:B------:R-:W-:-:S06]  /*0180*/  IMAD.HI.U32 R3, R3, R5, R2 ;  /* 0x0000000503037227 */ /* 0x000fcc00078e0002 */
[----:B------:R-:W-:-:S05]  /*0190*/  IMAD.HI.U32 R3, R3, R6, RZ ;  /* 0x0000000603037227 */ /* 0x000fca00078e00ff */
[----:B------:R-:W-:-:S05]  /*01a0*/  IADD3 R4, PT, PT, -R3, RZ, RZ ;  /* 0x000000ff03047210 */ /* 0x000fca0007ffe1ff */
[----:B------:R-:W-:-:S05]  /*01b0*/  IMAD R4, R7, R4, R6 ;  /* 0x0000000407047224 */ /* 0x000fca00078e0206 */
[----:B------:R-:W-:-:S13]  /*01c0*/  ISETP.GT.U32.AND P0, PT, R7, R4, PT ;  /* 0x000000040700720c */ /* 0x000fda0003f04070 */
[----:B------:R-:W-:-:S04]  /*01d0*/  @!P0 IADD3 R4, PT, PT, R4, -R7, RZ ;  /* 0x8000000704048210 */ /* 0x000fc80007ffe0ff */
[----:B------:R-:W-:Y:S01]  /*01e0*/  ISETP.GT.U32.AND P1, PT, R7, R4, PT ;  /* 0x000000040700720c */ /* 0x000fe20003f24070 */
[----:B------:R-:W-:-:S05]  /*01f0*/  IMAD.IADD R5, R4, 0x1, -R7 ;  /* 0x0000000104057824 */ /* 0x000fca00078e0a07 */
[----:B------:R-:W-:-:S04]  /*0200*/  SEL R5, R5, R4, !P1 ;  /* 0x0000000405057207 */ /* 0x000fc80004800000 */
[----:B------:R-:W-:Y:S01]  /*0210*/  @!P2 IADD3 R5, PT, PT, -R5, RZ, RZ ;  /* 0x000000ff0505a210 */ /* 0x000fe20007ffe1ff */
[----:B-1----:R-:W-:Y:S06]  /*0220*/  @!P3 BRA `(.L_x_20) ;  /* 0x0000000400e0b947 */ /* 0x002fec0003800000 */
[----:B------:R-:W-:Y:S02]  /*0230*/  ISETP.GE.U32.AND P1, PT, R4, R7, PT ;  /* 0x000000070400720c */ /* 0x000fe40003f26070 */
[-C--:B------:R-:W-:Y:S02]  /*0240*/  LOP3.LUT R2, R0, R15.reuse, RZ, 0x3c, !PT ;  /* 0x0000000f00027212 */ /* 0x080fe400078e3cff */
[----:B------:R-:W-:Y:S02]  /*0250*/  @!P0 IADD3 R3, PT, PT, R3, 0x1, RZ ;  /* 0x0000000103038810 */ /* 0x000fe40007ffe0ff */
[----:B------:R-:W-:Y:S02]  /*0260*/  ISETP.GE.AND P2, PT, R2, RZ, PT ;  /* 0x000000ff0200720c */ /* 0x000fe40003f46270 */
[----:B------:R-:W-:Y:S02]  /*0270*/  ISETP.NE.AND P0, PT, R15, RZ, PT ;  /* 0x000000ff0f00720c */ /* 0x000fe40003f05270 */
[----:B------:R-:W-:-:S02]  /*0280*/  LOP3.LUT R18, RZ, R15, RZ, 0x33, !PT ;  /* 0x0000000fff127212 */ /* 0x000fc400078e33ff */
[C---:B------:R-:W-:Y:S02]  /*0290*/  LOP3.LUT R25, R14.reuse, 0x7, RZ, 0xc0, !PT ;  /* 0x000000070e197812 */ /* 0x040fe400078ec0ff */
[----:B------:R-:W-:Y:S02]  /*02a0*/  @P1 IADD3 R3, PT, PT, R3, 0x1, RZ ;  /* 0x0000000103031810 */ /* 0x000fe40007ffe0ff */
[----:B------:R-:W-:Y:S02]  /*02b0*/  ISETP.GE.U32.AND P1, PT, R14, 0x8, PT ;  /* 0x000000080e00780c */ /* 0x000fe40003f26070 */
[----:B------:R-:W-:Y:S01]  /*02c0*/  MOV R26, RZ ;  /* 0x000000ff001a7202 */ /* 0x000fe20000000f00 */
[----:B------:R-:W-:Y:S01]  /*02d0*/  @!P2 IMAD.MOV R3, RZ, RZ, -R3 ;  /* 0x000000ffff03a224 */ /* 0x000fe200078e0a03 */
[----:B------:R-:W-:Y:S02]  /*02e0*/  ISETP.NE.AND P2, PT, R25, RZ, PT ;  /* 0x000000ff1900720c */ /* 0x000fe40003f45270 */
[----:B------:R-:W-:-:S02]  /*02f0*/  MOV R17, RZ ;  /* 0x000000ff00117202 */ /* 0x000fc40000000f00 */
[C---:B------:R-:W-:Y:S02]  /*0300*/  SEL R3, R18.reuse, R3, !P0 ;  /* 0x0000000312037207 */ /* 0x040fe40004000000 */
[----:B------:R-:W-:-:S03]  /*0310*/  SEL R18, R18, R5, !P0 ;  /* 0x0000000512127207 */ /* 0x000fc60004000000 */
[----:B------:R-:W-:Y:S01]  /*0320*/  IMAD R20, R3, R14, RZ ;  /* 0x0000000e03147224 */ /* 0x000fe200078e02ff */
[----:B------:R-:W-:Y:S06]  /*0330*/  @!P1 BRA `(.L_x_21) ;  /* 0x0000000000c49947 */ /* 0x000fec0003800000 */
[----:B------:R-:W0:Y:S01]  /*0340*/  LDCU.64 UR4, c[0x0][0x380] ;  /* 0x00007000ff0477ac */ /* 0x000e220008000a00 */
[----:B------:R-:W-:Y:S01]  /*0350*/  LOP3.LUT R17, R14, 0x7ffffff8, RZ, 0xc0, !PT ;  /* 0x7ffffff80e117812 */ /* 0x000fe200078ec0ff */
[----:B------:R-:W-:Y:S01]  /*0360*/  HFMA2 R26, -RZ, RZ, 0, 0 ;  /* 0x00000000ff1a7431 */ /* 0x000fe200000001ff */
[----:B------:R-:W-:Y:S01]  /*0370*/  MOV R16, R20 ;  /* 0x0000001400107202 */ /* 0x000fe20000000f00 */
[----:B------:R-:W-:Y:S01]  /*0380*/  IMAD.MOV.U32 R22, RZ, RZ, R18 ;  /* 0x000000ffff167224 */ /* 0x000fe200078e0012 */
[----:B------:R-:W-:Y:S01]  /*0390*/  IADD3 R19, PT, PT, -R17, RZ, RZ ;  /* 0x000000ff11137210 */ /* 0x000fe20007ffe1ff */
[----:B0-----:R-:W-:-:S04]  /*03a0*/  UIADD3 UR4, UP0, UPT, UR4, 0x10, URZ ;  /* 0x0000001004047890 */ /* 0x001fc8000ff1e0ff */
[----:B------:R-:W-:-:S12]  /*03b0*/  UIADD3.X UR5, UPT, UPT, URZ, UR5, URZ, UP0, !UPT ;  /* 0x00000005ff057290 */ /* 0x000fd800087fe4ff */
.L_x_22:
[----:B------:R-:W0:Y:S01]  /*03c0*/  LDC.64 R12, c[0x0][0x388] ;  /* 0x0000e200ff0c7b82 */ /* 0x000e220000000a00 */
[----:B------:R-:W-:Y:S02]  /*03d0*/  MOV R2, UR4 ;  /* 0x0000000400027c02 */ /* 0x000fe40008000f00 */
[----:B------:R-:W-:-:S03]  /*03e0*/  MOV R3, UR5 ;  /* 0x0000000500037c02 */ /* 0x000fc60008000f00 */
[----:B------:R-:W-:-:S05]  /*03f0*/  IMAD.WIDE R2, R16, 0x4, R2 ;  /* 0x0000000410027825 */ /* 0x000fca00078e0202 */
[----:B------:R-:W2:Y:S04]  /*0400*/  LDG.E.CONSTANT R21, desc[UR6][R2.64+-0x10] ;  /* 0xfffff00602157981 */ /* 0x000ea8000c1e9900 */
[----:B------:R-:W3:Y:S04]  /*0410*/  LDG.E.CONSTANT R23, desc[UR6][R2.64+-0xc] ;  /* 0xfffff40602177981 */ /* 0x000ee8000c1e9900 */
[----:B------:R-:W4:Y:S01]  /*0420*/  LDG.E.CONSTANT R29, desc[UR6][R2.64+-0x8] ;  /* 0xfffff806021d7981 */ /* 0x000f22000c1e9900 */
[----:B0-----:R-:W-:-:S05]  /*0430*/  IMAD.WIDE R12, R22, 0x4, R12 ;  /* 0x00000004160c7825 */ /* 0x001fca00078e020c */
[----:B------:R0:W2:Y:S01]  /*0440*/  LDG.E.CONSTANT R24, desc[UR6][R12.64] ;  /* 0x000000060c187981 */ /* 0x0000a2000c1e9900 */
[----:B------:R-:W-:-:S04]  /*0450*/  IMAD.WIDE R10, R15, 0x4, R12 ;  /* 0x000000040f0a7825 */ /* 0x000fc800078e020c */
[C---:B------:R-:W-:Y:S02]  /*0460*/  IMAD.WIDE R4, R15.reuse, 0x4, R10 ;  /* 0x000000040f047825 */ /* 0x040fe400078e020a */
[----:B------:R-:W3:Y:S02]  /*0470*/  LDG.E.CONSTANT R10, desc[UR6][R10.64] ;  /* 0x000000060a0a7981 */ /* 0x000ee4000c1e9900 */
[C---:B------:R-:W-:Y:S02]  /*0480*/  IMAD.WIDE R6, R15.reuse, 0x4, R4 ;  /* 0x000000040f067825 */ /* 0x040fe400078e0204 */
[----:B------:R1:W4:Y:S02]  /*0490*/  LDG.E.CONSTANT R28, desc[UR6][R4.64] ;  /* 0x00000006041c7981 */ /* 0x000324000c1e9900 */
[C---:B------:R-:W-:Y:S02]  /*04a0*/  IMAD.WIDE R8, R15.reuse, 0x4, R6 ;  /* 0x000000040f087825 */ /* 0x040fe400078e0206 */
[----:B------:R-:W5:Y:S02]  /*04b0*/  LDG.E.CONSTANT R6, desc[UR6][R6.64] ;  /* 0x0000000606067981 */ /* 0x000f64000c1e9900 */
[----:B0-----:R-:W-:-:S05]  /*04c0*/  IMAD.WIDE R12, R15, 0x4, R8 ;  /* 0x000000040f0c7825 */ /* 0x001fca00078e0208 */
[----:B------:R-:W5:Y:S04]  /*04d0*/  LDG.E.CONSTANT R11, desc[UR6][R12.64] ;  /* 0x000000060c0b7981 */ /* 0x000f68000c1e9900 */
[----:B------:R-:W5:Y:S04]  /*04e0*/  LDG.E.CONSTANT R7, desc[UR6][R8.64] ;  /* 0x0000000608077981 */ /* 0x000f68000c1e9900 */
[----:B------:R-:W5:Y:S04]  /*04f0*/  LDG.E.CONSTANT R9, desc[UR6][R2.64+-0x4] ;  /* 0xfffffc0602097981 */ /* 0x000f68000c1e9900 */
[----:B------:R-:W5:Y:S01]  /*0500*/  LDG.E.CONSTANT R8, desc[UR6][R2.64+0x8] ;  /* 0x0000080602087981 */ /* 0x000f62000c1e9900 */
[----:B--2---:R-:W-:Y:S01]  /*0510*/  FFMA R24, R21, R24, R26 ;  /* 0x0000001815187223 */ /* 0x004fe2000000001a */
[----:B------:R-:W-:-:S02]  /*0520*/  IMAD.WIDE R26, R15, 0x4, R12 ;  /* 0x000000040f1a7825 */ /* 0x000fc400078e020c */
[----:B------:R-:W2:Y:S04]  /*0530*/  LDG.E.CONSTANT R21, desc[UR6][R2.64] ;  /* 0x0000000602157981 */ /* 0x000ea8000c1e9900 */
[----:B------:R-:W2:Y:S01]  /*0540*/  LDG.E.CONSTANT R12, desc[UR6][R2.64+0x4] ;  /* 0x00000406020c7981 */ /* 0x000ea2000c1e9900 */
[----:B-1----:R-:W-:-:S03]  /*0550*/  IMAD.WIDE R4, R15, 0x4, R26 ;  /* 0x000000040f047825 */ /* 0x002fc600078e021a */
[----:B------:R-:W2:Y:S04]  /*0560*/  LDG.E.CONSTANT R13, desc[UR6][R2.64+0xc] ;  /* 0x00000c06020d7981 */ /* 0x000ea8000c1e9900 */
[----:B------:R-:W2:Y:S04]  /*0570*/  LDG.E.CONSTANT R4, desc[UR6][R4.64] ;  /* 0x0000000604047981 */ /* 0x000ea8000c1e9900 */
[----:B------:R-:W2:Y:S01]  /*0580*/  LDG.E.CONSTANT R3, desc[UR6][R26.64] ;  /* 0x000000061a037981 */ /* 0x000ea2000c1e9900 */
[----:B---3--:R-:W-:Y:S01]  /*0590*/  FFMA R10, R23, R10, R24 ;  /* 0x0000000a170a7223 */ /* 0x008fe20000000018 */
[----:B------:R-:W-:-:S03]  /*05a0*/  IADD3 R19, PT, PT, R19, 0x8, RZ ;  /* 0x0000000813137810 */ /* 0x000fc60007ffe0ff */
[----:B----4-:R-:W-:Y:S01]  /*05b0*/  FFMA R10, R29, R28, R10 ;  /* 0x0000001c1d0a7223 */ /* 0x010fe2000000000a */
[----:B------:R-:W-:Y:S01]  /*05c0*/  ISETP.NE.AND P0, PT, R19, RZ, PT ;  /* 0x000000ff1300720c */ /* 0x000fe20003f05270 */
[----:B------:R-:W-:Y:S01]  /*05d0*/  VIADD R16, R16, 0x8 ;  /* 0x0000000810107836 */ /* 0x000fe20000000000 */
[----:B------:R-:W-:Y:S01]  /*05e0*/  LEA R22, R15, R22, 0x3 ;  /* 0x000000160f167211 */ /* 0x000fe200078e18ff */
[----:B-----5:R-:W-:-:S04]  /*05f0*/  FFMA R6, R9, R6, R10 ;  /* 0x0000000609067223 */ /* 0x020fc8000000000a */
[----:B--2---:R-:W-:-:S04]  /*0600*/  FFMA R7, R21, R7, R6 ;  /* 0x0000000715077223 */ /* 0x004fc80000000006 */
[----:B------:R-:W-:-:S04]  /*0610*/  FFMA R7, R12, R11, R7 ;  /* 0x0000000b0c077223 */ /* 0x000fc80000000007 */
[----:B------:R-:W-:-:S04]  /*0620*/  FFMA R8, R8, R3, R7 ;  /* 0x0000000308087223 */ /* 0x000fc80000000007 */
[----:B------:R-:W-:Y:S01]  /*0630*/  FFMA R26, R13, R4, R8 ;  /* 0x000000040d1a7223 */ /* 0x000fe20000000008 */
[----:B------:R-:W-:Y:S06]  /*0640*/  @P0 BRA `(.L_x_22) ;  /* 0xfffffffc005c0947 */ /* 0x000fec000383ffff */
.L_x_21:
        /* <DEDUP_REMOVED lines=10> */
[----:B------:R-:W-:Y:S02]  /*06f0*/  IMAD.WIDE R10, R15, 0x4, R8 ;  /* 0x000000040f0a7825 */ /* 0x000fe400078e0208 */
[----:B------:R-:W2:Y:S02]  /*0700*/  LDG.E.CONSTANT R8, desc[UR6][R8.64] ;  /* 0x0000000608087981 */ /* 0x000ea4000c1e9900 */
[----:B-1----:R-:W-:-:S04]  /*0710*/  IMAD.WIDE R2, R5, 0x4, R2 ;  /* 0x0000000405027825 */ /* 0x002fc800078e0202 */
[C---:B------:R-:W-:Y:S01]  /*0720*/  IMAD.WIDE R4, R15.reuse, 0x4, R10 ;  /* 0x000000040f047825 */ /* 0x040fe200078e020a */
[----:B------:R-:W2:Y:S04]  /*0730*/  LDG.E.CONSTANT R13, desc[UR6][R2.64] ;  /* 0x00000006020d7981 */ /* 0x000ea8000c1e9900 */
[----:B------:R-:W3:Y:S01]  /*0740*/  LDG.E.CONSTANT R10, desc[UR6][R10.64] ;  /* 0x000000060a0a7981 */ /* 0x000ee2000c1e9900 */
[----:B------:R-:W-:-:S03]  /*0750*/  IMAD.WIDE R6, R15, 0x4, R4 ;  /* 0x000000040f067825 */ /* 0x000fc600078e0204 */
[----:B------:R-:W3:Y:S04]  /*0760*/  LDG.E.CONSTANT R16, desc[UR6][R2.64+0x4] ;  /* 0x0000040602107981 */ /* 0x000ee8000c1e9900 */
        /* <DEDUP_REMOVED lines=9> */
.L_x_23:
        /* <DEDUP_REMOVED lines=9> */
[----:B------:R-:W-:-:S07]  /*0890*/  @P0 IADD3 R17, PT, PT, R17, 0x2, RZ ;  /* 0x0000000211110810 */ /* 0x000fce0007ffe0ff */
[----:B------:R-:W3:Y:S01]  /*08a0*/  LDC.64 R2, c[0x0][0x388] ;  /* 0x0000e200ff027b82 */ /* 0x000ee20000000a00 */
[----:B0-----:R-:W-:Y:S01]  /*08b0*/  @P0 IMAD.WIDE R8, R13, 0x4, R8 ;  /* 0x000000040d080825 */ /* 0x001fe200078e0208 */
[----:B------:R-:W-:-:S03]  /*08c0*/  @!P1 IADD3 R13, PT, PT, R20, R17, RZ ;  /* 0x00000011140d9210 */ /* 0x000fc60007ffe0ff */
[----:B------:R-:W-:Y:S01]  /*08d0*/  @!P1 IMAD R17, R17, R15, R18 ;  /* 0x0000000f11119224 */ /* 0x000fe200078e0212 */
[----:B------:R-:W4:Y:S01]  /*08e0*/  @P0 LDG.E.CONSTANT R12, desc[UR6][R8.64] ;  /* 0x00000006080c0981 */ /* 0x000f22000c1e9900 */
[----:B-1----:R-:W-:-:S04]  /*08f0*/  @P0 IMAD.WIDE R6, R11, 0x4, R6 ;  /* 0x000000040b060825 */ /* 0x002fc800078e0206 */
[----:B------:R-:W-:Y:S01]  /*0900*/  @P0 IMAD.WIDE R10, R15, 0x4, R8 ;  /* 0x000000040f0a0825 */ /* 0x000fe200078e0208 */
[----:B------:R-:W5:Y:S04]  /*0910*/  @P0 LDG.E.CONSTANT R19, desc[UR6][R6.64+0x4] ;  /* 0x0000040606130981 */ /* 0x000f68000c1e9900 */
[----:B------:R-:W4:Y:S01]  /*0920*/  @P0 LDG.E.CONSTANT R15, desc[UR6][R6.64] ;  /* 0x00000006060f0981 */ /* 0x000f22000c1e9900 */
[----:B--2---:R-:W-:-:S03]  /*0930*/  @!P1 IMAD.WIDE R4, R13, 0x4, R4 ;  /* 0x000000040d049825 */ /* 0x004fc600078e0204 */
[----:B------:R-:W5:Y:S01]  /*0940*/  @P0 LDG.E.CONSTANT R10, desc[UR6][R10.64] ;  /* 0x000000060a0a0981 */ /* 0x000f62000c1e9900 */
[----:B---3--:R-:W-:-:S03]  /*0950*/  @!P1 IMAD.WIDE R2, R17, 0x4, R2 ;  /* 0x0000000411029825 */ /* 0x008fc600078e0202 */
[----:B------:R-:W2:Y:S04]  /*0960*/  @!P1 LDG.E.CONSTANT R5, desc[UR6][R4.64] ;  /* 0x0000000604059981 */ /* 0x000ea8000c1e9900 */
[----:B------:R-:W2:Y:S01]  /*0970*/  @!P1 LDG.E.CONSTANT R2, desc[UR6][R2.64] ;  /* 0x0000000602029981 */ /* 0x000ea2000c1e9900 */
[----:B----4-:R-:W-:-:S04]  /*0980*/  @P0 FFMA R12, R15, R12, R26 ;  /* 0x0000000c0f0c0223 */ /* 0x010fc8000000001a */
[----:B-----5:R-:W-:-:S04]  /*0990*/  @P0 FFMA R26, R19, R10, R12 ;  /* 0x0000000a131a0223 */ /* 0x020fc8000000000c */
[----:B--2---:R-:W-:-:S07]  /*09a0*/  @!P1 FFMA R26, R5, R2, R26 ;  /* 0x00000002051a9223 */ /* 0x004fce000000001a */
.L_x_20:
[----:B------:R-:W0:Y:S02]  /*09b0*/  LDC.64 R2, c[0x0][0x390] ;  /* 0x0000e400ff027b82 */ /* 0x000e240000000a00 */
[----:B0-----:R-:W-:-:S05]  /*09c0*/  IMAD.WIDE R2, R0, 0x4, R2 ;  /* 0x0000000400027825 */ /* 0x001fca00078e0202 */
[----:B------:R-:W-:Y:S01]  /*09d0*/  STG.E desc[UR6][R2.64], R26 ;  /* 0x0000001a02007986 */ /* 0x000fe2000c101906 */
[----:B------:R-:W-:Y:S05]  /*09e0*/  EXIT ;  /* 0x000000000000794d */ /* 0x000fea0003800000 */
.L_x_24:
        /* <DEDUP_REMOVED lines=9> */
.L_x_46:


//--------------------- .text._Z26optimized_bias_grad_kernelPKfPfii --------------------------
	.section	.text._Z26optimized_bias_grad_kernelPKfPfii,"ax",@progbits
	.align	128
        .global         _Z26optimized_bias_grad_kernelPKfPfii
        .type           _Z26optimized_bias_grad_kernelPKfPfii,@function
        .size           _Z26optimized_bias_grad_kernelPKfPfii,(.L_x_47 - _Z26optimized_bias_grad_kernelPKfPfii)
        .other          _Z26optimized_bias_grad_kernelPKfPfii,@"STO_CUDA_ENTRY STV_DEFAULT"
_Z26optimized_bias_grad_kernelPKfPfii:
.text._Z26optimized_bias_grad_kernelPKfPfii:
[----:B------:R-:W-:Y:S01]  /*0000*/  LDC R1, c[0x0][0x37c] ;  /* 0x0000df00ff017b82 */ /* 0x000fe20000000800 */
[----:B------:R-:W0:Y:S01]  /*0010*/  S2R R8, SR_TID.X ;  /* 0x0000000000087919 */ /* 0x000e220000002100 */
[----:B------:R-:W0:Y:S01]  /*0020*/  LDCU UR4, c[0x0][0x394] ;  /* 0x00007280ff0477ac */ /* 0x000e220008000800 */
[----:B------:R-:W-:Y:S01]  /*0030*/  BSSY.RECONVERGENT B0, `(.L_x_25) ;  /* 0x0000012000007945 */ /* 0x000fe20003800200 */
[----:B------:R-:W-:Y:S01]  /*0040*/  IMAD.MOV.U32 R0, RZ, RZ, RZ ;  /* 0x000000ffff007224 */ /* 0x000fe200078e00ff */
[----:B------:R-:W1:Y:S01]  /*0050*/  S2R R7, SR_CTAID.X ;  /* 0x0000000000077919 */ /* 0x000e620000002500 */
[----:B------:R-:W2:Y:S01]  /*0060*/  LDCU.64 UR6, c[0x0][0x358] ;  /* 0x00006b00ff0677ac */ /* 0x000ea20008000a00 */
[----:B------:R-:W3:Y:S01]  /*0070*/  LDCU UR5, c[0x0][0x390] ;  /* 0x00007200ff0577ac */ /* 0x000ee20008000800 */
[----:B0-----:R-:W-:-:S13]  /*0080*/  ISETP.GE.AND P0, PT, R8, UR4, PT ;  /* 0x0000000408007c0c */ /* 0x001fda000bf06270 */
[----:B-123--:R-:W-:Y:S05]  /*0090*/  @P0 BRA `(.L_x_26) ;  /* 0x00000000002c0947 */ /* 0x00efea0003800000 */
[----:B------:R-:W0:Y:S01]  /*00a0*/  LDC R9, c[0x0][0x360] ;  /* 0x0000d800ff097b82 */ /* 0x000e220000000800 */
[----:B------:R-:W-:Y:S02]  /*00b0*/  HFMA2 R0, -RZ, RZ, 0, 0 ;  /* 0x00000000ff007431 */ /* 0x000fe400000001ff */
[----:B------:R-:W-:-:S05]  /*00c0*/  IMAD.MOV.U32 R6, RZ, RZ, R8 ;  /* 0x000000ffff067224 */ /* 0x000fca00078e0008 */
[----:B------:R-:W1:Y:S02]  /*00d0*/  LDC.64 R4, c[0x0][0x380] ;  /* 0x0000e000ff047b82 */ /* 0x000e640000000a00 */
.L_x_27:
[----:B------:R-:W-:-:S04]  /*00e0*/  IMAD R3, R6, UR5, R7 ;  /* 0x0000000506037c24 */ /* 0x000fc8000f8e0207 */
[----:B-1----:R-:W-:-:S06]  /*00f0*/  IMAD.WIDE R2, R3, 0x4, R4 ;  /* 0x0000000403027825 */ /* 0x002fcc00078e0204 */
[----:B------:R-:W2:Y:S01]  /*0100*/  LDG.E.CONSTANT R3, desc[UR6][R2.64] ;  /* 0x0000000602037981 */ /* 0x000ea2000c1e9900 */
[----:B0-----:R-:W-:-:S04]  /*0110*/  IADD3 R6, PT, PT, R9, R6, RZ ;  /* 0x0000000609067210 */ /* 0x001fc80007ffe0ff */
[----:B------:R-:W-:Y:S01]  /*0120*/  ISETP.GE.AND P0, PT, R6, UR4, PT ;  /* 0x0000000406007c0c */ /* 0x000fe2000bf06270 */
[----:B--2---:R-:W-:-:S12]  /*0130*/  FADD R0, R3, R0 ;  /* 0x0000000003007221 */ /* 0x004fd80000000000 */
[----:B------:R-:W-:Y:S05]  /*0140*/  @!P0 BRA `(.L_x_27) ;  /* 0xfffffffc00e48947 */ /* 0x000fea000383ffff */
.L_x_26:
[----:B------:R-:W-:Y:S05]  /*0150*/  BSYNC.RECONVERGENT B0 ;  /* 0x0000000000007941 */ /* 0x000fea0003800200 */
.L_x_25:
[----:B------:R-:W0:Y:S01]  /*0160*/  S2UR UR5, SR_CgaCtaId ;  /* 0x00000000000579c3 */ /* 0x000e220000008800 */
[----:B------:R-:W-:Y:S01]  /*0170*/  UMOV UR4, 0x400 ;  /* 0x0000040000047882 */ /* 0x000fe20000000000 */
[----:B------:R-:W1:Y:S01]  /*0180*/  LDCU UR8, c[0x0][0x360] ;  /* 0x00006c00ff0877ac */ /* 0x000e620008000800 */
[----:B------:R-:W-:Y:S01]  /*0190*/  ISETP.NE.AND P0, PT, R8, RZ, PT ;  /* 0x000000ff0800720c */ /* 0x000fe20003f05270 */
[----:B-1----:R-:W-:Y:S02]  /*01a0*/  UISETP.GE.U32.AND UP0, UPT, UR8, 0x2, UPT ;  /* 0x000000020800788c */ /* 0x002fe4000bf06070 */
[----:B0-----:R-:W-:-:S06]  /*01b0*/  ULEA UR4, UR5, UR4, 0x18 ;  /* 0x0000000405047291 */ /* 0x001fcc000f8ec0ff */
[----:B------:R-:W-:-:S05]  /*01c0*/  LEA R3, R8, UR4, 0x2 ;  /* 0x0000000408037c11 */ /* 0x000fca000f8e10ff */
[----:B------:R0:W-:Y:S01]  /*01d0*/  STS [R3], R0 ;  /* 0x0000000003007388 */ /* 0x0001e20000000800 */
[----:B------:R-:W-:Y:S06]  /*01e0*/  BAR.SYNC.DEFER_BLOCKING 0x0 ;  /* 0x0000000000007b1d */ /* 0x000fec0000010000 */
[----:B------:R-:W-:Y:S05]  /*01f0*/  BRA.U !UP0, `(.L_x_28) ;  /* 0x0000000108307547 */ /* 0x000fea000b800000 */
[----:B0-----:R-:W-:-:S07]  /*0200*/  IMAD.U32 R0, RZ, RZ, UR8 ;  /* 0x00000008ff007e24 */ /* 0x001fce000f8e00ff */
.L_x_29:
[----:B------:R-:W-:-:S04]  /*0210*/  SHF.R.U32.HI R6, RZ, 0x1, R0 ;  /* 0x00000001ff067819 */ /* 0x000fc80000011600 */
[----:B------:R-:W-:-:S13]  /*0220*/  ISETP.GE.U32.AND P1, PT, R8, R6, PT ;  /* 0x000000060800720c */ /* 0x000fda0003f26070 */
[----:B------:R-:W-:Y:S01]  /*0230*/  @!P1 LEA R2, R6, R3, 0x2 ;  /* 0x0000000306029211 */ /* 0x000fe200078e10ff */
[----:B------:R-:W-:Y:S05]  /*0240*/  @!P1 LDS R5, [R3] ;  /* 0x0000000003059984 */ /* 0x000fea0000000800 */
[----:B------:R-:W0:Y:S02]  /*0250*/  @!P1 LDS R2, [R2] ;  /* 0x0000000002029984 */ /* 0x000e240000000800 */
[----:B0-----:R-:W-:-:S05]  /*0260*/  @!P1 FADD R4, R2, R5 ;  /* 0x0000000502049221 */ /* 0x001fca0000000000 */
[----:B------:R1:W-:Y:S01]  /*0270*/  @!P1 STS [R3], R4 ;  /* 0x0000000403009388 */ /* 0x0003e20000000800 */
[----:B------:R-:W-:Y:S01]  /*0280*/  BAR.SYNC.DEFER_BLOCKING 0x0 ;  /* 0x0000000000007b1d */ /* 0x000fe20000010000 */
[----:B------:R-:W-:Y:S01]  /*0290*/  ISETP.GT.U32.AND P1, PT, R0, 0x3, PT ;  /* 0x000000030000780c */ /* 0x000fe20003f24070 */
[----:B------:R-:W-:-:S12]  /*02a0*/  IMAD.MOV.U32 R0, RZ, RZ, R6 ;  /* 0x000000ffff007224 */ /* 0x000fd800078e0006 */
[----:B-1----:R-:W-:Y:S05]  /*02b0*/  @P1 BRA `(.L_x_29) ;  /* 0xfffffffc00d41947 */ /* 0x002fea000383ffff */
.L_x_28:
[----:B------:R-:W-:Y:S05]  /*02c0*/  @P0 EXIT ;  /* 0x000000000000094d */ /* 0x000fea0003800000 */
[----:B------:R-:W1:Y:S01]  /*02d0*/  S2UR UR5, SR_CgaCtaId ;  /* 0x00000000000579c3 */ /* 0x000e620000008800 */
[----:B------:R-:W-:-:S07]  /*02e0*/  UMOV UR4, 0x400 ;  /* 0x0000040000047882 */ /* 0x000fce0000000000 */
[----:B0-----:R-:W0:Y:S01]  /*02f0*/  LDC.64 R2, c[0x0][0x388] ;  /* 0x0000e200ff027b82 */ /* 0x001e220000000a00 */
[----:B-1----:R-:W-:Y:S01]  /*0300*/  ULEA UR4, UR5, UR4, 0x18 ;  /* 0x0000000405047291 */ /* 0x002fe2000f8ec0ff */
[----:B0-----:R-:W-:-:S08]  /*0310*/  IMAD.WIDE.U32 R2, R7, 0x4, R2 ;  /* 0x0000000407027825 */ /* 0x001fd000078e0002 */
[----:B------:R-:W0:Y:S04]  /*0320*/  LDS R5, [UR4] ;  /* 0x00000004ff057984 */ /* 0x000e280008000800 */
[----:B0-----:R-:W-:Y:S01]  /*0330*/  REDG.E.ADD.F32.FTZ.RN.STRONG.GPU desc[UR6][R2.64], R5 ;  /* 0x00000005020079a6 */ /* 0x001fe2000c12f306 */
[----:B------:R-:W-:Y:S05]  /*0340*/  EXIT ;  /* 0x000000000000794d */ /* 0x000fea0003800000 */
.L_x_30:
        /* <DEDUP_REMOVED lines=11> */
.L_x_47:


//--------------------- .text._Z28optimized_weight_grad_kernelPKfS0_Pfiii --------------------------
	.section	.text._Z28optimized_weight_grad_kernelPKfS0_Pfiii,"ax",@progbits
	.align	128
        .global         _Z28optimized_weight_grad_kernelPKfS0_Pfiii
        .type           _Z28optimized_weight_grad_kernelPKfS0_Pfiii,@function
        .size           _Z28optimized_weight_grad_kernelPKfS0_Pfiii,(.L_x_48 - _Z28optimized_weight_grad_kernelPKfS0_Pfiii)
        .other          _Z28optimized_weight_grad_kernelPKfS0_Pfiii,@"STO_CUDA_ENTRY STV_DEFAULT"
_Z28optimized_weight_grad_kernelPKfS0_Pfiii:
.text._Z28optimized_weight_grad_kernelPKfS0_Pfiii:
[----:B------:R-:W-:Y:S01]  /*0000*/  LDC R1, c[0x0][0x37c] ;  /* 0x0000df00ff017b82 */ /* 0x000fe20000000800 */
[----:B------:R-:W0:Y:S01]  /*0010*/  S2R R12, SR_TID.X ;  /* 0x00000000000c7919 */ /* 0x000e220000002100 */
[----:B------:R-:W0:Y:S06]  /*0020*/  LDCU UR4, c[0x0][0x3a0] ;  /* 0x00007400ff0477ac */ /* 0x000e2c0008000800 */
[----:B------:R-:W1:Y:S01]  /*0030*/  S2UR UR8, SR_CTAID.X ;  /* 0x00000000000879c3 */ /* 0x000e620000002500 */
[----:B------:R-:W-:Y:S01]  /*0040*/  BSSY.RECONVERGENT B0, `(.L_x_31) ;  /* 0x0000016000007945 */ /* 0x000fe20003800200 */
[----:B------:R-:W2:Y:S01]  /*0050*/  S2R R3, SR_CTAID.Y ;  /* 0x0000000000037919 */ /* 0x000ea20000002600 */
[----:B------:R-:W3:Y:S01]  /*0060*/  LDCU.64 UR6, c[0x0][0x358] ;  /* 0x00006b00ff0677ac */ /* 0x000ee20008000a00 */
[----:B------:R-:W-:Y:S01]  /*0070*/  HFMA2 R0, -RZ, RZ, 0, 0 ;  /* 0x00000000ff007431 */ /* 0x000fe200000001ff */
[----:B0-----:R-:W-:-:S13]  /*0080*/  ISETP.GE.AND P0, PT, R12, UR4, PT ;  /* 0x000000040c007c0c */ /* 0x001fda000bf06270 */
[----:B-123--:R-:W-:Y:S05]  /*0090*/  @P0 BRA `(.L_x_32) ;  /* 0x0000000000400947 */ /* 0x00efea0003800000 */
[----:B------:R-:W0:Y:S01]  /*00a0*/  LDC R13, c[0x0][0x360] ;  /* 0x0000d800ff0d7b82 */ /* 0x000e220000000800 */
[----:B------:R-:W-:Y:S01]  /*00b0*/  MOV R0, RZ ;  /* 0x000000ff00007202 */ /* 0x000fe20000000f00 */
[----:B------:R-:W-:-:S06]  /*00c0*/  IMAD.MOV.U32 R2, RZ, RZ, R12 ;  /* 0x000000ffff027224 */ /* 0x000fcc00078e000c */
[----:B------:R-:W1:Y:S08]  /*00d0*/  LDC.64 R8, c[0x0][0x380] ;  /* 0x0000e000ff087b82 */ /* 0x000e700000000a00 */
[----:B------:R-:W2:Y:S08]  /*00e0*/  LDC.64 R10, c[0x0][0x388] ;  /* 0x0000e200ff0a7b82 */ /* 0x000eb00000000a00 */
[----:B------:R-:W3:Y:S02]  /*00f0*/  LDC.64 R14, c[0x0][0x398] ;  /* 0x0000e600ff0e7b82 */ /* 0x000ee40000000a00 */
.L_x_33:
[C---:B---3--:R-:W-:Y:S02]  /*0100*/  IMAD R5, R2.reuse, R14, R3 ;  /* 0x0000000e02057224 */ /* 0x048fe400078e0203 */
[----:B------:R-:W-:Y:S02]  /*0110*/  IMAD R7, R2, R15, UR8 ;  /* 0x0000000802077e24 */ /* 0x000fe4000f8e020f */
[----:B-1----:R-:W-:-:S04]  /*0120*/  IMAD.WIDE R4, R5, 0x4, R8 ;  /* 0x0000000405047825 */ /* 0x002fc800078e0208 */
[----:B--2---:R-:W-:Y:S02]  /*0130*/  IMAD.WIDE R6, R7, 0x4, R10 ;  /* 0x0000000407067825 */ /* 0x004fe400078e020a */
[----:B------:R-:W2:Y:S04]  /*0140*/  LDG.E.CONSTANT R5, desc[UR6][R4.64] ;  /* 0x0000000604057981 */ /* 0x000ea8000c1e9900 */
[----:B------:R-:W2:Y:S01]  /*0150*/  LDG.E.CONSTANT R6, desc[UR6][R6.64] ;  /* 0x0000000606067981 */ /* 0x000ea2000c1e9900 */
[----:B0-----:R-:W-:-:S04]  /*0160*/  IADD3 R2, PT, PT, R13, R2, RZ ;  /* 0x000000020d027210 */ /* 0x001fc80007ffe0ff */
[----:B------:R-:W-:Y:S01]  /*0170*/  ISETP.GE.AND P0, PT, R2, UR4, PT ;  /* 0x0000000402007c0c */ /* 0x000fe2000bf06270 */
[----:B--2---:R-:W-:-:S12]  /*0180*/  FFMA R0, R5, R6, R0 ;  /* 0x0000000605007223 */ /* 0x004fd80000000000 */
[----:B------:R-:W-:Y:S05]  /*0190*/  @!P0 BRA `(.L_x_33) ;  /* 0xfffffffc00d88947 */ /* 0x000fea000383ffff */
.L_x_32:
[----:B------:R-:W-:Y:S05]  /*01a0*/  BSYNC.RECONVERGENT B0 ;  /* 0x0000000000007941 */ /* 0x000fea0003800200 */
.L_x_31:
        /* <DEDUP_REMOVED lines=11> */
.L_x_35:
        /* <DEDUP_REMOVED lines=11> */
.L_x_34:
[----:B------:R-:W-:Y:S05]  /*0310*/  @P0 EXIT ;  /* 0x000000000000094d */ /* 0x000fea0003800000 */
[----:B------:R-:W1:Y:S01]  /*0320*/  S2UR UR5, SR_CgaCtaId ;  /* 0x00000000000579c3 */ /* 0x000e620000008800 */
[----:B------:R-:W-:-:S07]  /*0330*/  UMOV UR4, 0x400 ;  /* 0x0000040000047882 */ /* 0x000fce0000000000 */
[----:B0-----:R-:W0:Y:S08]  /*0340*/  LDC R0, c[0x0][0x398] ;  /* 0x0000e600ff007b82 */ /* 0x001e300000000800 */
[----:B------:R-:W2:Y:S01]  /*0350*/  LDC.64 R4, c[0x0][0x390] ;  /* 0x0000e400ff047b82 */ /* 0x000ea20000000a00 */
[----:B-1----:R-:W-:Y:S01]  /*0360*/  ULEA UR4, UR5, UR4, 0x18 ;  /* 0x0000000405047291 */ /* 0x002fe2000f8ec0ff */
[----:B0-----:R-:W-:-:S08]  /*0370*/  IMAD R3, R0, UR8, R3 ;  /* 0x0000000800037c24 */ /* 0x001fd0000f8e0203 */
[----:B------:R-:W0:Y:S01]  /*0380*/  LDS R7, [UR4] ;  /* 0x00000004ff077984 */ /* 0x000e220008000800 */
[----:B--2---:R-:W-:-:S05]  /*0390*/  IMAD.WIDE R2, R3, 0x4, R4 ;  /* 0x0000000403027825 */ /* 0x004fca00078e0204 */
[----:B0-----:R-:W-:Y:S01]  /*03a0*/  REDG.E.ADD.F32.FTZ.RN.STRONG.GPU desc[UR6][R2.64], R7 ;  /* 0x00000007020079a6 */ /* 0x001fe2000c12f306 */
[----:B------:R-:W-:Y:S05]  /*03b0*/  EXIT ;  /* 0x000000000000794d */ /* 0x000fea0003800000 */
.L_x_36:
        /* <DEDUP_REMOVED lines=12> */
.L_x_48:


//--------------------- .text._Z22fc_tanh_forward_kernelPKfS0_S0_Pfiii --------------------------
	.section	.text._Z22fc_tanh_forward_kernelPKfS0_S0_Pfiii,"ax",@progbits
	.align	128
        .global         _Z22fc_tanh_forward_kernelPKfS0_S0_Pfiii
        .type           _Z22fc_tanh_forward_kernelPKfS0_S0_Pfiii,@function
        .size           _Z22fc_tanh_forward_kernelPKfS0_S0_Pfiii,(.L_x_49 - _Z22fc_tanh_forward_kernelPKfS0_S0_Pfiii)
        .other          _Z22fc_tanh_forward_kernelPKfS0_S0_Pfiii,@"STO_CUDA_ENTRY STV_DEFAULT"
_Z22fc_tanh_forward_kernelPKfS0_S0_Pfiii:
.text._Z22fc_tanh_forward_kernelPKfS0_S0_Pfiii:
[----:B------:R-:W-:Y:S01]  /*0000*/  LDC R1, c[0x0][0x37c] ;  /* 0x0000df00ff017b82 */ /* 0x000fe20000000800 */
[----:B------:R-:W0:Y:S01]  /*0010*/  S2R R21, SR_TID.Y ;  /* 0x0000000000157919 */ /* 0x000e220000002200 */
[----:B------:R-:W1:Y:S06]  /*0020*/  LDCU UR7, c[0x0][0x3a0] ;  /* 0x00007400ff0777ac */ /* 0x000e6c0008000800 */
[----:B------:R-:W0:Y:S01]  /*0030*/  LDC R15, c[0x0][0x364] ;  /* 0x0000d900ff0f7b82 */ /* 0x000e220000000800 */
[----:B------:R-:W-:Y:S01]  /*0040*/  HFMA2 R7, -RZ, RZ, 0, 0 ;  /* 0x00000000ff077431 */ /* 0x000fe200000001ff */
[----:B------:R-:W2:Y:S01]  /*0050*/  S2R R16, SR_TID.X ;  /* 0x0000000000107919 */ /* 0x000ea20000002100 */
[----:B------:R-:W3:Y:S05]  /*0060*/  LDCU.64 UR8, c[0x0][0x358] ;  /* 0x00006b00ff0877ac */ /* 0x000eea0008000a00 */
[----:B------:R-:W0:Y:S08]  /*0070*/  S2UR UR4, SR_CTAID.Y ;  /* 0x00000000000479c3 */ /* 0x000e300000002600 */
[----:B------:R-:W2:Y:S01]  /*0080*/  S2UR UR5, SR_CTAID.X ;  /* 0x00000000000579c3 */ /* 0x000ea20000002500 */
[----:B-1----:R-:W-:-:S07]  /*0090*/  UISETP.GE.AND UP0, UPT, UR7, 0x1, UPT ;  /* 0x000000010700788c */ /* 0x002fce000bf06270 */
[----:B------:R-:W2:Y:S01]  /*00a0*/  LDC R14, c[0x0][0x360] ;  /* 0x0000d800ff0e7b82 */ /* 0x000ea20000000800 */
[----:B0-----:R-:W-:Y:S02]  /*00b0*/  IMAD R15, R15, UR4, R21 ;  /* 0x000000040f0f7c24 */ /* 0x001fe4000f8e0215 */
[----:B--2---:R-:W-:Y:S01]  /*00c0*/  IMAD R14, R14, UR5, R16 ;  /* 0x000000050e0e7c24 */ /* 0x004fe2000f8e0210 */
[----:B---3--:R-:W-:Y:S06]  /*00d0*/  BRA.U !UP0, `(.L_x_37) ;  /* 0x00000005082c7547 */ /* 0x008fec000b800000 */
[----:B------:R-:W0:Y:S01]  /*00e0*/  S2UR UR6, SR_CgaCtaId ;  /* 0x00000000000679c3 */ /* 0x000e220000008800 */
[----:B------:R-:W-:Y:S01]  /*00f0*/  UMOV UR5, 0x400 ;  /* 0x0000040000057882 */ /* 0x000fe20000000000 */
[----:B------:R-:W-:Y:S01]  /*0100*/  UIADD3 UR4, UPT, UPT, UR7, 0xf, URZ ;  /* 0x0000000f07047890 */ /* 0x000fe2000fffe0ff */
[----:B------:R-:W-:Y:S01]  /*0110*/  LEA R18, R21, R16, 0x4 ;  /* 0x0000001015127211 */ /* 0x000fe200078e20ff */
[----:B------:R-:W-:Y:S01]  /*0120*/  IMAD R17, R14, UR7, R21 ;  /* 0x000000070e117c24 */ /* 0x000fe2000f8e0215 */
[----:B------:R-:W-:Y:S01]  /*0130*/  MOV R7, RZ ;  /* 0x000000ff00077202 */ /* 0x000fe20000000f00 */
[----:B------:R-:W-:Y:S01]  /*0140*/  USHF.R.U32.HI UR4, URZ, 0x4, UR4 ;  /* 0x00000004ff047899 */ /* 0x000fe20008011604 */
[----:B------:R-:W-:Y:S01]  /*0150*/  IMAD R19, R15, UR7, R16 ;  /* 0x000000070f137c24 */ /* 0x000fe2000f8e0210 */
[----:B------:R-:W1:Y:S01]  /*0160*/  LDC.64 R12, c[0x0][0x380] ;  /* 0x0000e000ff0c7b82 */ /* 0x000e620000000a00 */
[----:B------:R-:W2:Y:S01]  /*0170*/  LDCU UR12, c[0x0][0x3a0] ;  /* 0x00007400ff0c77ac */ /* 0x000ea20008000800 */
[----:B------:R-:W3:Y:S06]  /*0180*/  LDCU UR10, c[0x0][0x3a8] ;  /* 0x00007500ff0a77ac */ /* 0x000eec0008000800 */
[----:B------:R-:W4:Y:S01]  /*0190*/  LDC.64 R2, c[0x0][0x388] ;  /* 0x0000e200ff027b82 */ /* 0x000f220000000a00 */
[----:B------:R-:W1:Y:S01]  /*01a0*/  LDCU UR11, c[0x0][0x3a4] ;  /* 0x00007480ff0b77ac */ /* 0x000e620008000800 */
[----:B------:R-:W-:-:S02]  /*01b0*/  UIADD3 UR4, UPT, UPT, -UR4, URZ, URZ ;  /* 0x000000ff04047290 */ /* 0x000fc4000fffe1ff */
[----:B0-----:R-:W-:-:S06]  /*01c0*/  ULEA UR5, UR6, UR5, 0x18 ;  /* 0x0000000506057291 */ /* 0x001fcc000f8ec0ff */
[----:B------:R-:W-:Y:S02]  /*01d0*/  LEA R18, R18, UR5, 0x2 ;  /* 0x0000000512127c11 */ /* 0x000fe4000f8e10ff */
[----:B------:R-:W-:Y:S02]  /*01e0*/  LEA R20, R21, UR5, 0x6 ;  /* 0x0000000515147c11 */ /* 0x000fe4000f8e30ff */
[----:B--23--:R-:W-:-:S07]  /*01f0*/  LEA R0, R16, UR5, 0x2 ;  /* 0x0000000510007c11 */ /* 0x00cfce000f8e10ff */
.L_x_38:
[----:B------:R-:W-:Y:S01]  /*0200*/  ISETP.GE.AND P1, PT, R16, UR12, PT ;  /* 0x0000000c10007c0c */ /* 0x000fe2000bf26270 */
[----:B------:R-:W-:Y:S01]  /*0210*/  HFMA2 R26, -RZ, RZ, 0, 0 ;  /* 0x00000000ff1a7431 */ /* 0x000fe200000001ff */
[----:B------:R-:W-:Y:S01]  /*0220*/  ISETP.GE.AND P0, PT, R21, UR12, PT ;  /* 0x0000000c15007c0c */ /* 0x000fe2000bf06270 */
[----:B-1----:R-:W-:Y:S01]  /*0230*/  IMAD.WIDE R4, R19, 0x4, R12 ;  /* 0x0000000413047825 */ /* 0x002fe200078e020c */
[----:B------:R-:W-:Y:S02]  /*0240*/  ISETP.GE.OR P1, PT, R15, UR10, P1 ;  /* 0x0000000a0f007c0c */ /* 0x000fe40008f26670 */
[----:B------:R-:W-:Y:S01]  /*0250*/  ISETP.GE.OR P0, PT, R14, UR11, P0 ;  /* 0x0000000b0e007c0c */ /* 0x000fe20008706670 */
[----:B----4-:R-:W-:Y:S01]  /*0260*/  IMAD.WIDE R22, R17, 0x4, R2 ;  /* 0x0000000411167825 */ /* 0x010fe200078e0202 */
[----:B------:R-:W-:-:S09]  /*0270*/  MOV R29, RZ ;  /* 0x000000ff001d7202 */ /* 0x000fd20000000f00 */
[----:B------:R-:W2:Y:S04]  /*0280*/  @!P1 LDG.E.CONSTANT R29, desc[UR8][R4.64] ;  /* 0x00000008041d9981 */ /* 0x000ea8000c1e9900 */
[----:B------:R-:W3:Y:S01]  /*0290*/  @!P0 LDG.E.CONSTANT R26, desc[UR8][R22.64] ;  /* 0x00000008161a8981 */ /* 0x000ee2000c1e9900 */
[----:B------:R-:W-:Y:S01]  /*02a0*/  UIADD3 UR4, UPT, UPT, UR4, 0x1, URZ ;  /* 0x0000000104047890 */ /* 0x000fe2000fffe0ff */
[----:B------:R-:W-:Y:S02]  /*02b0*/  IADD3 R17, PT, PT, R17, 0x10, RZ ;  /* 0x0000001011117810 */ /* 0x000fe40007ffe0ff */
[----:B------:R-:W-:Y:S01]  /*02c0*/  IADD3 R21, PT, PT, R21, 0x10, RZ ;  /* 0x0000001015157810 */ /* 0x000fe20007ffe0ff */
[----:B------:R-:W-:Y:S01]  /*02d0*/  UISETP.NE.AND UP0, UPT, UR4, URZ, UPT ;  /* 0x000000ff0400728c */ /* 0x000fe2000bf05270 */
[----:B------:R-:W-:-:S02]  /*02e0*/  IADD3 R19, PT, PT, R19, 0x10, RZ ;  /* 0x0000001013137810 */ /* 0x000fc40007ffe0ff */
[----:B------:R-:W-:Y:S01]  /*02f0*/  IADD3 R16, PT, PT, R16, 0x10, RZ ;  /* 0x0000001010107810 */ /* 0x000fe20007ffe0ff */
[----:B--2---:R-:W-:Y:S04]  /*0300*/  STS [R18], R29 ;  /* 0x0000001d12007388 */ /* 0x004fe80000000800 */
[----:B---3--:R-:W-:Y:S01]  /*0310*/  STS [R18+0x400], R26 ;  /* 0x0004001a12007388 */ /* 0x008fe20000000800 */
[----:B------:R-:W-:Y:S06]  /*0320*/  BAR.SYNC.DEFER_BLOCKING 0x0 ;  /* 0x0000000000007b1d */ /* 0x000fec0000010000 */
[----:B------:R-:W-:Y:S04]  /*0330*/  LDS R6, [R0+0x400] ;  /* 0x0004000000067984 */ /* 0x000fe80000000800 */
[----:B------:R-:W0:Y:S04]  /*0340*/  LDS.128 R8, [R20] ;  /* 0x0000000014087984 */ /* 0x000e280000000c00 */
[----:B------:R-:W1:Y:S04]  /*0350*/  LDS R28, [R0+0x440] ;  /* 0x00044000001c7984 */ /* 0x000e680000000800 */
[----:B------:R-:W2:Y:S04]  /*0360*/  LDS R25, [R0+0x480] ;  /* 0x0004800000197984 */ /* 0x000ea80000000800 */
[----:B------:R-:W3:Y:S04]  /*0370*/  LDS R24, [R0+0x4c0] ;  /* 0x0004c00000187984 */ /* 0x000ee80000000800 */
[----:B------:R-:W-:Y:S04]  /*0380*/  LDS R27, [R0+0x500] ;  /* 0x00050000001b7984 */ /* 0x000fe80000000800 */
[----:B------:R-:W-:Y:S04]  /*0390*/  LDS R22, [R0+0x540] ;  /* 0x0005400000167984 */ /* 0x000fe80000000800 */
[----:B------:R-:W-:Y:S04]  /*03a0*/  LDS R23, [R0+0x580] ;  /* 0x0005800000177984 */ /* 0x000fe80000000800 */
[----:B------:R-:W-:Y:S01]  /*03b0*/  LDS R26, [R0+0x5c0] ;  /* 0x0005c000001a7984 */ /* 0x000fe20000000800 */
[----:B0-----:R-:W-:-:S03]  /*03c0*/  FFMA R8, R8, R6, R7 ;  /* 0x0000000608087223 */ /* 0x001fc60000000007 */
[----:B------:R-:W0:Y:S01]  /*03d0*/  LDS.128 R4, [R20+0x10] ;  /* 0x0000100014047984 */ /* 0x000e220000000c00 */
[----:B-1----:R-:W-:-:S04]  /*03e0*/  FFMA R9, R9, R28, R8 ;  /* 0x0000001c09097223 */ /* 0x002fc80000000008 */
[----:B--2---:R-:W-:Y:S02]  /*03f0*/  FFMA R10, R10, R25, R9 ;  /* 0x000000190a0a7223 */ /* 0x004fe40000000009 */
[----:B------:R-:W-:Y:S02]  /*0400*/  LDS R25, [R0+0x600] ;  /* 0x0006000000197984 */ /* 0x000fe40000000800 */
[----:B---3--:R-:W-:Y:S02]  /*0410*/  FFMA R11, R11, R24, R10 ;  /* 0x000000180b0b7223 */ /* 0x008fe4000000000a */
[----:B------:R-:W-:Y:S02]  /*0420*/  LDS R24, [R0+0x640] ;  /* 0x0006400000187984 */ /* 0x000fe40000000800 */
[----:B0-----:R-:W-:Y:S02]  /*0430*/  FFMA R4, R4, R27, R11 ;  /* 0x0000001b04047223 */ /* 0x001fe4000000000b */
[----:B------:R-:W0:Y:S02]  /*0440*/  LDS.128 R8, [R20+0x20] ;  /* 0x0000200014087984 */ /* 0x000e240000000c00 */
[----:B------:R-:W-:-:S02]  /*0450*/  FFMA R5, R5, R22, R4 ;  /* 0x0000001605057223 */ /* 0x000fc40000000004 */
[----:B------:R-:W-:Y:S02]  /*0460*/  LDS R22, [R0+0x6c0] ;  /* 0x0006c00000167984 */ /* 0x000fe40000000800 */
[----:B------:R-:W-:Y:S02]  /*0470*/  FFMA R6, R6, R23, R5 ;  /* 0x0000001706067223 */ /* 0x000fe40000000005 */
[----:B------:R-:W1:Y:S02]  /*0480*/  LDS R23, [R0+0x680] ;  /* 0x0006800000177984 */ /* 0x000e640000000800 */
[----:B------:R-:W-:-:S04]  /*0490*/  FFMA R7, R7, R26, R6 ;  /* 0x0000001a07077223 */ /* 0x000fc80000000006 */
[----:B0-----:R-:W-:Y:S02]  /*04a0*/  FFMA R8, R8, R25, R7 ;  /* 0x0000001908087223 */ /* 0x001fe40000000007 */
[----:B------:R-:W-:Y:S02]  /*04b0*/  LDS R25, [R0+0x700] ;  /* 0x0007000000197984 */ /* 0x000fe40000000800 */
[----:B------:R-:W-:Y:S02]  /*04c0*/  FFMA R27, R9, R24, R8 ;  /* 0x00000018091b7223 */ /* 0x000fe40000000008 */
[----:B------:R-:W0:Y:S02]  /*04d0*/  LDS.128 R4, [R20+0x30] ;  /* 0x0000300014047984 */ /* 0x000e240000000c00 */
[----:B-1----:R-:W-:Y:S02]  /*04e0*/  FFMA R10, R10, R23, R27 ;  /* 0x000000170a0a7223 */ /* 0x002fe4000000001b */
[----:B------:R-:W1:Y:S02]  /*04f0*/  LDS R24, [R0+0x740] ;  /* 0x0007400000187984 */ /* 0x000e640000000800 */
[----:B------:R-:W-:-:S02]  /*0500*/  FFMA R11, R11, R22, R10 ;  /* 0x000000160b0b7223 */ /* 0x000fc4000000000a */
[----:B------:R-:W2:Y:S04]  /*0510*/  LDS R9, [R0+0x780] ;  /* 0x0007800000097984 */ /* 0x000ea80000000800 */
[----:B------:R-:W3:Y:S01]  /*0520*/  LDS R8, [R0+0x7c0] ;  /* 0x0007c00000087984 */ /* 0x000ee20000000800 */
[----:B0-----:R-:W-:-:S04]  /*0530*/  FFMA R4, R4, R25, R11 ;  /* 0x0000001904047223 */ /* 0x001fc8000000000b */
[----:B-1----:R-:W-:-:S04]  /*0540*/  FFMA R5, R5, R24, R4 ;  /* 0x0000001805057223 */ /* 0x002fc80000000004 */
[----:B--2---:R-:W-:-:S04]  /*0550*/  FFMA R6, R6, R9, R5 ;  /* 0x0000000906067223 */ /* 0x004fc80000000005 */
[----:B---3--:R-:W-:Y:S01]  /*0560*/  FFMA R7, R7, R8, R6 ;  /* 0x0000000807077223 */ /* 0x008fe20000000006 */
[----:B------:R-:W-:Y:S06]  /*0570*/  BAR.SYNC.DEFER_BLOCKING 0x0 ;  /* 0x0000000000007b1d */ /* 0x000fec0000010000 */
[----:B------:R-:W-:Y:S05]  /*0580*/  BRA.U UP0, `(.L_x_38) ;  /* 0xfffffffd001c7547 */ /* 0x000fea000b83ffff */
.L_x_37:
[----:B------:R-:W0:Y:S01]  /*0590*/  LDCU UR4, c[0x0][0x3a8] ;  /* 0x00007500ff0477ac */ /* 0x000e220008000800 */
[----:B------:R-:W1:Y:S01]  /*05a0*/  LDCU UR5, c[0x0][0x3a4] ;  /* 0x00007480ff0577ac */ /* 0x000e620008000800 */
[----:B0-----:R-:W-:-:S04]  /*05b0*/  ISETP.GE.AND P0, PT, R15, UR4, PT ;  /* 0x000000040f007c0c */ /* 0x001fc8000bf06270 */
[----:B-1----:R-:W-:-:S13]  /*05c0*/  ISETP.GE.OR P0, PT, R14, UR5, P0 ;  /* 0x000000050e007c0c */ /* 0x002fda0008706670 */
[----:B------:R-:W-:Y:S05]  /*05d0*/  @P0 EXIT ;  /* 0x000000000000094d */ /* 0x000fea0003800000 */
[----:B------:R-:W0:Y:S08]  /*05e0*/  LDC.64 R4, c[0x0][0x390] ;  /* 0x0000e400ff047b82 */ /* 0x000e300000000a00 */
[----:B------:R-:W1:Y:S01]  /*05f0*/  LDC.64 R2, c[0x0][0x398] ;  /* 0x0000e600ff027b82 */ /* 0x000e620000000a00 */
[----:B0-----:R-:W-:-:S06]  /*0600*/  IMAD.WIDE R4, R14, 0x4, R4 ;  /* 0x000000040e047825 */ /* 0x001fcc00078e0204 */
[----:B------:R-:W2:Y:S01]  /*0610*/  LDG.E.CONSTANT R4, desc[UR8][R4.64] ;  /* 0x0000000804047981 */ /* 0x000ea2000c1e9900 */
[----:B------:R-:W-:Y:S01]  /*0620*/  HFMA2 R8, -RZ, RZ, 1.125, -9232 ;  /* 0x3c80f082ff087431 */ /* 0x000fe200000001ff */
[----:B------:R-:W-:Y:S01]  /*0630*/  MOV R11, 0x3f800000 ;  /* 0x3f800000000b7802 */ /* 0x000fe20000000f00 */
[----:B------:R-:W-:-:S04]  /*0640*/  IMAD R15, R15, UR5, R14 ;  /* 0x000000050f0f7c24 */ /* 0x000fc8000f8e020e */
[----:B-1----:R-:W-:-:S04]  /*0650*/  IMAD.WIDE R2, R15, 0x4, R2 ;  /* 0x000000040f027825 */ /* 0x002fc800078e0202 */
[----:B--2---:R-:W-:-:S04]  /*0660*/  FADD R7, R4, R7 ;  /* 0x0000000704077221 */ /* 0x004fc80000000000 */
[C---:B------:R-:W-:Y:S01]  /*0670*/  FMUL R0, |R7|.reuse, 2.8853900432586669922 ;  /* 0x4038aa3b07007820 */ /* 0x040fe20000400200 */
[C---:B------:R-:W-:Y:S01]  /*0680*/  FMUL R9, R7.reuse, R7 ;  /* 0x0000000707097220 */ /* 0x040fe20000400000 */
[C---:B------:R-:W-:Y:S02]  /*0690*/  FSETP.GE.AND P1, PT, |R7|.reuse, 0.60000002384185791016, PT ;  /* 0x3f19999a0700780b */ /* 0x040fe40003f26200 */
[----:B------:R-:W-:Y:S01]  /*06a0*/  FSETP.GE.AND P0, PT, |R7|, 9.010913848876953125, PT ;  /* 0x41102cb40700780b */ /* 0x000fe20003f06200 */
[C---:B------:R-:W-:Y:S01]  /*06b0*/  FFMA R8, R9.reuse, R8, -0.052303962409496307373 ;  /* 0xbd563cae09087423 */ /* 0x040fe20000000008 */
[----:B------:R-:W0:Y:S02]  /*06c0*/  MUFU.EX2 R0, R0 ;  /* 0x0000000000007308 */ /* 0x000e240000000800 */
[----:B0-----:R-:W-:Y:S01]  /*06d0*/  FADD R6, R0, 1 ;  /* 0x3f80000000067421 */ /* 0x001fe20000000000 */
[----:B------:R-:W-:-:S04]  /*06e0*/  FFMA R0, R9, R8, 0.1331529766321182251 ;  /* 0x3e08594109007423 */ /* 0x000fc80000000008 */
[C---:B------:R-:W-:Y:S01]  /*06f0*/  FFMA R0, R9.reuse, R0, -0.33332768082618713379 ;  /* 0xbeaaa9ed09007423 */ /* 0x040fe20000000000 */
[----:B------:R-:W0:Y:S03]  /*0700*/  MUFU.RCP R6, R6 ;  /* 0x0000000600067308 */ /* 0x000e260000001000 */
[----:B------:R-:W-:Y:S01]  /*0710*/  FFMA R0, R9, R0, RZ ;  /* 0x0000000009007223 */ /* 0x000fe200000000ff */
[----:B0-----:R-:W-:-:S05]  /*0720*/  FFMA R4, R6, -2, R11 ;  /* 0xc000000006047823 */ /* 0x001fca000000000b */
[----:B------:R-:W-:-:S04]  /*0730*/  FSEL R4, R4, 1, !P0 ;  /* 0x3f80000004047808 */ /* 0x000fc80004000000 */
[--C-:B------:R-:W-:Y:S01]  /*0740*/  LOP3.LUT R5, R4, 0x80000000, R7.reuse, 0xb8, !PT ;  /* 0x8000000004057812 */ /* 0x100fe200078eb807 */
[----:B------:R-:W-:-:S05]  /*0750*/  @!P1 FFMA R5, R7, R0, R7 ;  /* 0x0000000007059223 */ /* 0x000fca0000000007 */
[----:B------:R-:W-:Y:S01]  /*0760*/  STG.E desc[UR8][R2.64], R5 ;  /* 0x0000000502007986 */ /* 0x000fe2000c101908 */
[----:B------:R-:W-:Y:S05]  /*0770*/  EXIT ;  /* 0x000000000000794d */ /* 0x000fea0003800000 */
.L_x_39:
        /* <DEDUP_REMOVED lines=16> */
.L_x_49:


//--------------------- .text._Z31optimized_linear_forward_kernelPKfS0_S0_Pfiii --------------------------
	.section	.text._Z31optimized_linear_forward_kernelPKfS0_S0_Pfiii,"ax",@progbits
	.align	128
        .global         _Z31optimized_linear_forward_kernelPKfS0_S0_Pfiii
        .type           _Z31optimized_linear_forward_kernelPKfS0_S0_Pfiii,@function
        .size           _Z31optimized_linear_forward_kernelPKfS0_S0_Pfiii,(.L_x_50 - _Z31optimized_linear_forward_kernelPKfS0_S0_Pfiii)
        .other          _Z31optimized_linear_forward_kernelPKfS0_S0_Pfiii,@"STO_CUDA_ENTRY STV_DEFAULT"
_Z31optimized_linear_forward_kernelPKfS0_S0_Pfiii:
.text._Z31optimized_linear_forward_kernelPKfS0_S0_Pfiii:
        /* <DEDUP_REMOVED lines=32> */
.L_x_41:
        /* <DEDUP_REMOVED lines=57> */
.L_x_40:
        /* <DEDUP_REMOVED lines=9> */
[----:B------:R-:W-:-:S04]  /*0620*/  IMAD R17, R0, UR5, R17 ;  /* 0x0000000500117c24 */ /* 0x000fc8000f8e0211 */
[----:B-1----:R-:W-:-:S04]  /*0630*/  IMAD.WIDE R4, R17, 0x4, R4 ;  /* 0x0000000411047825 */ /* 0x002fc800078e0204 */
[----:B--2---:R-:W-:-:S05]  /*0640*/  FADD R7, R2, R7 ;  /* 0x0000000702077221 */ /* 0x004fca0000000000 */
[----:B------:R-:W-:Y:S01]  /*0650*/  STG.E desc[UR8][R4.64], R7 ;  /* 0x0000000704007986 */ /* 0x000fe2000c101908 */
[----:B------:R-:W-:Y:S05]  /*0660*/  EXIT ;  /* 0x000000000000794d */ /* 0x000fea0003800000 */
.L_x_42:
        /* <DEDUP_REMOVED lines=9> */
.L_x_50:


//--------------------- .nv.shared.merge_gradients_kernel --------------------------
	.section	.nv.shared.merge_gradients_kernel,"aw",@nobits
	.sectionflags	@""
	.align	16
	.zero		1024


//--------------------- .nv.shared.reserved.0     --------------------------
	.section	.nv.shared.reserved.0,"aw",@nobits
	.weak		__nv_reservedSMEM_offset_0_alias
	.size		__nv_reservedSMEM_offset_0_alias, 0, 64
	.other		__nv_reservedSMEM_offset_0_alias,@"STO_CUDA_RESERVED_SHARED STV_DEFAULT"
__nv_reservedSMEM_offset_0_alias:
	.zero		0
	.zero		64


//--------------------- .nv.global                --------------------------
	.section	.nv.global,"aw",@nobits
.nv.global:
	.type		_ZN34_INTERNAL_61f0c045_4_k_cu_717922044cuda3std6ranges3__45__cpo9iter_moveE,@object
	.size		_ZN34_INTERNAL_61f0c045_4_k_cu_717922044cuda3std6ranges3__45__cpo9iter_moveE,(_ZN34_INTERNAL_61f0c045_4_k_cu_717922044cuda3std3__436_GLOBAL__N__61f0c045_4_k_cu_717922046ignoreE - _ZN34_INTERNAL_61f0c045_4_k_cu_717922044cuda3std6ranges3__45__cpo9iter_moveE)
_ZN34_INTERNAL_61f0c045_4_k_cu_717922044cuda3std6ranges3__45__cpo9iter_moveE:
	.zero		1
	.type		_ZN34_INTERNAL_61f0c045_4_k_cu_717922044cuda3std3__436_GLOBAL__N__61f0c045_4_k_cu_717922046ignoreE,@object
	.size		_ZN34_INTERNAL_61f0c045_4_k_cu_717922044cuda3std3__436_GLOBAL__N__61f0c045_4_k_cu_717922046ignoreE,(_ZN34_INTERNAL_61f0c045_4_k_cu_717922044cuda3std3__45__cpo4cendE - _ZN34_INTERNAL_61f0c045_4_k_cu_717922044cuda3std3__436_GLOBAL__N__61f0c045_4_k_cu_717922046ignoreE)
_ZN34_INTERNAL_61f0c045_4_k_cu_717922044cuda3std3__436_GLOBAL__N__61f0c045_4_k_cu_717922046ignoreE:
	.zero		1
	.type		_ZN34_INTERNAL_61f0c045_4_k_cu_717922044cuda3std3__45__cpo4cendE,@object
	.size		_ZN34_INTERNAL_61f0c045_4_k_cu_717922044cuda3std3__45__cpo4cendE,(_ZN34_INTERNAL_61f0c045_4_k_cu_717922044cuda3std3__45__cpo3endE - _ZN34_INTERNAL_61f0c045_4_k_cu_717922044cuda3std3__45__cpo4cendE)
_ZN34_INTERNAL_61f0c045_4_k_cu_717922044cuda3std3__45__cpo4cendE:
	.zero		1
	.type		_ZN34_INTERNAL_61f0c045_4_k_cu_717922044cuda3std3__45__cpo3endE,@object
	.size		_ZN34_INTERNAL_61f0c045_4_k_cu_717922044cuda3std3__45__cpo3endE,(_ZN34_INTERNAL_61f0c045_4_k_cu_717922044cuda3std3__48in_placeE - _ZN34_INTERNAL_61f0c045_4_k_cu_717922044cuda3std3__45__cpo3endE)
_ZN34_INTERNAL_61f0c045_4_k_cu_717922044cuda3std3__45__cpo3endE:
	.zero		1
	.type		_ZN34_INTERNAL_61f0c045_4_k_cu_717922044cuda3std3__48in_placeE,@object
	.size		_ZN34_INTERNAL_61f0c045_4_k_cu_717922044cuda3std3__48in_placeE,(_ZN34_INTERNAL_61f0c045_4_k_cu_717922044cuda3std6ranges3__45__cpo7advanceE - _ZN34_INTERNAL_61f0c045_4_k_cu_717922044cuda3std3__48in_placeE)
_ZN34_INTERNAL_61f0c045_4_k_cu_717922044cuda3std3__48in_placeE:
	.zero		1
	.type		_ZN34_INTERNAL_61f0c045_4_k_cu_717922044cuda3std6ranges3__45__cpo7advanceE,@object
	.size		_ZN34_INTERNAL_61f0c045_4_k_cu_717922044cuda3std6ranges3__45__cpo7advanceE,(_ZN34_INTERNAL_61f0c045_4_k_cu_717922044cuda3std3__45__cpo5beginE - _ZN34_INTERNAL_61f0c045_4_k_cu_717922044cuda3std6ranges3__45__cpo7advanceE)
_ZN34_INTERNAL_61f0c045_4_k_cu_717922044cuda3std6ranges3__45__cpo7advanceE:
	.zero		1
	.type		_ZN34_INTERNAL_61f0c045_4_k_cu_717922044cuda3std3__45__cpo5beginE,@object
	.size		_ZN34_INTERNAL_61f0c045_4_k_cu_717922044cuda3std3__45__cpo5beginE,(_ZN34_INTERNAL_61f0c045_4_k_cu_717922044cuda3std3__419piecewise_constructE - _ZN34_INTERNAL_61f0c045_4_k_cu_717922044cuda3std3__45__cpo5beginE)
_ZN34_INTERNAL_61f0c045_4_k_cu_717922044cuda3std3__45__cpo5beginE:
	.zero		1
	.type		_ZN34_INTERNAL_61f0c045_4_k_cu_717922044cuda3std3__419piecewise_constructE,@object
	.size		_ZN34_INTERNAL_61f0c045_4_k_cu_717922044cuda3std3__419piecewise_constructE,(_ZN34_INTERNAL_61f0c045_4_k_cu_717922044cuda3std3__45__cpo6cbeginE - _ZN34_INTERNAL_61f0c045_4_k_cu_717922044cuda3std3__419piecewise_constructE)
_ZN34_INTERNAL_61f0c045_4_k_cu_717922044cuda3std3__419piecewise_constructE:
	.zero		1
	.type		_ZN34_INTERNAL_61f0c045_4_k_cu_717922044cuda3std3__45__cpo6cbeginE,@object
	.size		_ZN34_INTERNAL_61f0c045_4_k_cu_717922044cuda3std3__45__cpo6cbeginE,(_ZN34_INTERNAL_61f0c045_4_k_cu_717922044cuda3std6ranges3__45__cpo4swapE - _ZN34_INTERNAL_61f0c045_4_k_cu_717922044cuda3std3__45__cpo6cbeginE)
_ZN34_INTERNAL_61f0c045_4_k_cu_717922044cuda3std3__45__cpo6cbeginE:
	.zero		1
	.type		_ZN34_INTERNAL_61f0c045_4_k_cu_717922044cuda3std6ranges3__45__cpo4swapE,@object
	.size		_ZN34_INTERNAL_61f0c045_4_k_cu_717922044cuda3std6ranges3__45__cpo4swapE,(.L_7 - _ZN34_INTERNAL_61f0c045_4_k_cu_717922044cuda3std6ranges3__45__cpo4swapE)
_ZN34_INTERNAL_61f0c045_4_k_cu_717922044cuda3std6ranges3__45__cpo4swapE:
	.zero		1
.L_7:


//--------------------- .nv.shared._Z32optimized_shared_backward_kernelPKfS0_S0_PfS1_iii --------------------------
	.section	.nv.shared._Z32optimized_shared_backward_kernelPKfS0_S0_PfS1_iii,"aw",@nobits
	.sectionflags	@""
	.align	16
	.zero		1024


//--------------------- .nv.shared._Z31compute_tanh_hidden_grad_kernelPKfS0_S0_Pfiii --------------------------
	.section	.nv.shared._Z31compute_tanh_hidden_grad_kernelPKfS0_S0_Pfiii,"aw",@nobits
	.sectionflags	@""
	.align	16
	.zero		1024


//--------------------- .nv.shared._Z26compute_hidden_grad_kernelPKfS0_Pfiii --------------------------
	.section	.nv.shared._Z26compute_hidden_grad_kernelPKfS0_Pfiii,"aw",@nobits
	.sectionflags	@""
	.align	16
	.zero		1024


//--------------------- .nv.shared._Z26optimized_bias_grad_kernelPKfPfii --------------------------
	.section	.nv.shared._Z26optimized_bias_grad_kernelPKfPfii,"aw",@nobits
	.sectionflags	@""
	.align	16
	.zero		1024


//--------------------- .nv.shared._Z28optimized_weight_grad_kernelPKfS0_Pfiii --------------------------
	.section	.nv.shared._Z28optimized_weight_grad_kernelPKfS0_Pfiii,"aw",@nobits
	.sectionflags	@""
	.align	16
	.zero		1024


//--------------------- .nv.shared._Z22fc_tanh_forward_kernelPKfS0_S0_Pfiii --------------------------
	.section	.nv.shared._Z22fc_tanh_forward_kernelPKfS0_S0_Pfiii,"aw",@nobits
	.sectionflags	@""
	.align	16
	.zero		1024


//--------------------- .nv.shared._Z31optimized_linear_forward_kernelPKfS0_S0_Pfiii --------------------------
	.section	.nv.shared._Z31optimized_linear_forward_kernelPKfS0_S0_Pfiii,"aw",@nobits
	.sectionflags	@""
	.align	16
	.zero		1024


//--------------------- .nv.constant0.merge_gradients_kernel --------------------------
	.section	.nv.constant0.merge_gradients_kernel,"a",@progbits
	.sectionflags	@""
	.align	4
.nv.constant0.merge_gradients_kernel:
	.zero		924


//--------------------- .nv.constant0._Z32optimized_shared_backward_kernelPKfS0_S0_PfS1_iii --------------------------
	.section	.nv.constant0._Z32optimized_shared_backward_kernelPKfS0_S0_PfS1_iii,"a",@progbits
	.sectionflags	@""
	.align	4
.nv.constant0._Z32optimized_shared_backward_kernelPKfS0_S0_PfS1_iii:
	.zero		948


//--------------------- .nv.constant0._Z31compute_tanh_hidden_grad_kernelPKfS0_S0_Pfiii --------------------------
	.section	.nv.constant0._Z31compute_tanh_hidden_grad_kernelPKfS0_S0_Pfiii,"a",@progbits
	.sectionflags	@""
	.align	4
.nv.constant0._Z31compute_tanh_hidden_grad_kernelPKfS0_S0_Pfiii:
	.zero		940


//--------------------- .nv.constant0._Z26compute_hidden_grad_kernelPKfS0_Pfiii --------------------------
	.section	.nv.constant0._Z26compute_hidden_grad_kernelPKfS0_Pfiii,"a",@progbits
	.sectionflags	@""
	.align	4
.nv.constant0._Z26compute_hidden_grad_kernelPKfS0_Pfiii:
	.zero		932


//--------------------- .nv.constant0._Z26optimized_bias_grad_kernelPKfPfii --------------------------
	.section	.nv.constant0._Z26optimized_bias_grad_kernelPKfPfii,"a",@progbits
	.sectionflags	@""
	.align	4
.nv.constant0._Z26optimized_bias_grad_kernelPKfPfii:
	.zero		920


//--------------------- .nv.constant0._Z28optimized_weight_grad_kernelPKfS0_Pfiii --------------------------
	.section	.nv.constant0._Z28optimized_weight_grad_kernelPKfS0_Pfiii,"a",@progbits
	.sectionflags	@""
	.align	4
.nv.constant0._Z28optimized_weight_grad_kernelPKfS0_Pfiii:
	.zero		932


//--------------------- .nv.constant0._Z22fc_tanh_forward_kernelPKfS0_S0_Pfiii --------------------------
	.section	.nv.constant0._Z22fc_tanh_forward_kernelPKfS0_S0_Pfiii,"a",@progbits
	.sectionflags	@""
	.align	4
.nv.constant0._Z22fc_tanh_forward_kernelPKfS0_S0_Pfiii:
	.zero		940


//--------------------- .nv.constant0._Z31optimized_linear_forward_kernelPKfS0_S0_Pfiii --------------------------
	.section	.nv.constant0._Z31optimized_linear_forward_kernelPKfS0_S0_Pfiii,"a",@progbits
	.sectionflags	@""
	.align	4
.nv.constant0._Z31optimized_linear_forward_kernelPKfS0_S0_Pfiii:
	.zero		940


//--------------------- SYMBOLS --------------------------

	.type		.nv.reservedSmem.offset0,@object
	.size		.nv.reservedSmem.offset0,0x4
	.type		.nv.reservedSmem.cap,@object
	.size		.nv.reservedSmem.cap,0x4
